//
// Generated by NVIDIA NVVM Compiler
//
// Compiler Build ID: CL-36424714
// Cuda compilation tools, release 13.0, V13.0.88
// Based on NVVM 20.0.0
//

.version 9.0
.target sm_100
.address_size 64

.const .align 8 .u64 int64MaxBit = -9223372036854775808;
.global .align 4 .u32 printOnce;

.func _Z17modExpLeftToRightyRKyPyRKiyy(
	.param .b64 _Z17modExpLeftToRightyRKyPyRKiyy_param_0,
	.param .b64 _Z17modExpLeftToRightyRKyPyRKiyy_param_1,
	.param .b64 _Z17modExpLeftToRightyRKyPyRKiyy_param_2,
	.param .b32 _Z17modExpLeftToRightyRKyPyRKiyy_param_3,
	.param .b64 _Z17modExpLeftToRightyRKyPyRKiyy_param_4,
	.param .b64 _Z17modExpLeftToRightyRKyPyRKiyy_param_5
)
{
	.reg .pred 	%p<14>;
	.reg .b32 	%r<10>;
	.reg .b64 	%rd<94>;

	ld.param.u64 	%rd32, [_Z17modExpLeftToRightyRKyPyRKiyy_param_0];
	ld.param.u64 	%rd25, [_Z17modExpLeftToRightyRKyPyRKiyy_param_1];
	ld.param.u64 	%rd33, [_Z17modExpLeftToRightyRKyPyRKiyy_param_2];
	ld.param.u32 	%r3, [_Z17modExpLeftToRightyRKyPyRKiyy_param_3];
	ld.param.u64 	%rd34, [_Z17modExpLeftToRightyRKyPyRKiyy_param_4];
	ld.param.u64 	%rd35, [_Z17modExpLeftToRightyRKyPyRKiyy_param_5];
	cvta.to.global.u64 	%rd1, %rd33;
	mul.lo.s64 	%rd36, %rd25, 3;
	xor.b64  	%rd37, %rd36, 2;
	mul.lo.s64 	%rd38, %rd37, %rd25;
	sub.s64 	%rd39, 2, %rd38;
	mul.lo.s64 	%rd40, %rd39, %rd37;
	mul.lo.s64 	%rd41, %rd40, %rd25;
	sub.s64 	%rd42, 2, %rd41;
	mul.lo.s64 	%rd43, %rd42, %rd40;
	mul.lo.s64 	%rd44, %rd43, %rd25;
	sub.s64 	%rd45, 2, %rd44;
	mul.lo.s64 	%rd46, %rd45, %rd43;
	mul.lo.s64 	%rd47, %rd46, %rd25;
	sub.s64 	%rd48, 2, %rd47;
	mul.lo.s64 	%rd2, %rd48, %rd46;
	sub.s64 	%rd49, %rd32, %rd34;
	setp.lt.u64 	%p1, %rd49, 128;
	cvt.u32.u64 	%r4, %rd49;
	sub.s32 	%r5, 128, %r4;
	selp.b64 	%rd88, 128, %rd35, %p1;
	selp.b32 	%r1, %r5, 0, %p1;
	max.u64 	%rd50, %rd49, 128;
	add.s64 	%rd4, %rd50, -64;
	rem.u64 	%rd51, -9223372036854775808, %rd25;
	shl.b64 	%rd27, %rd51, 1;
	// begin inline asm
	{
	.reg .u64        t0;
	sub.u64          t0, %rd27, %rd25;
	min.u64          %rd26, t0, %rd27;
	}
	// end inline asm
	shl.b64 	%rd30, %rd26, 1;
	// begin inline asm
	{
	.reg .u64        t0;
	sub.u64          t0, %rd30, %rd25;
	min.u64          %rd90, t0, %rd30;
	}
	// end inline asm
$L__BB0_1:
	mov.u64 	%rd89, %rd88;
	setp.gt.u64 	%p2, %rd89, %rd4;
	shr.u64 	%rd88, %rd89, 1;
	@%p2 bra 	$L__BB0_1;
	setp.lt.u64 	%p3, %rd89, 2;
	@%p3 bra 	$L__BB0_7;
	cvt.u32.u64 	%r6, %rd2;
	neg.s32 	%r2, %r6;
$L__BB0_4:
	shr.u64 	%rd10, %rd89, 1;
	// begin inline asm
	{
	.reg .u64          m0, m1, m2;
	.reg .u32          t0, t1, t2, t3, v0, v1, c0;
	mov.b64           {v0, v1}, %rd90;
	mul.wide.u32       m0, v0, v0;    
	mul.wide.u32       m1, v0, v1;    
	mul.wide.u32       m2, v1, v1;    
	mov.b64           {t0, t1}, m0;
	mov.b64           {t2, t3}, m2;
	add.cc.u64         m1, m1, m1;
	addc.u32           c0,  0,  0;
	mov.b64           {v0, v1}, m1;
	add.cc.u32         t1, t1, v0;
	addc.cc.u32        t2, t2, v1;
	addc.u32           t3, t3, c0;
	mov.b64            %rd52, {t0, t1};
	mov.b64            %rd53, {t2, t3};
	}
	// end inline asm
	// begin inline asm
	{
	.reg .u32          t0, t1, t2, t3, z0, m0, m1;
	mov.b64           {m0, m1}, %rd25;
	mov.b64           {t0, t1}, %rd52;
	mov.b64           {t2, t3}, %rd53;
	mul.lo.u32         z0, %r2, t0;
	mad.lo.cc.u32      t0, z0, m0, t0;
	madc.hi.cc.u32     t1, z0, m0, t1;
	addc.cc.u32        t2,  0, t2;
	addc.u32           t3,  0, t3;
	mad.lo.cc.u32      t1, z0, m1, t1;
	madc.hi.cc.u32     t2, z0, m1, t2;
	addc.u32           t3,  0, t3;
	mul.lo.u32         z0, %r2, t1;
	mad.lo.cc.u32      t1, z0, m0, t1;
	madc.hi.cc.u32     t2, z0, m0, t2;
	addc.u32           t3,  0, t3;
	mad.lo.cc.u32      t2, z0, m1, t2;
	madc.hi.u32        t3, z0, m1, t3;
	mov.b64            %rd55, {t2, t3};
	}
	// end inline asm
	// begin inline asm
	{
	.reg .u64        t0;
	sub.u64          t0, %rd55, %rd25;
	min.u64          %rd90, t0, %rd55;
	}
	// end inline asm
	and.b64  	%rd62, %rd10, %rd4;
	setp.eq.s64 	%p4, %rd62, 0;
	@%p4 bra 	$L__BB0_6;
	shl.b64 	%rd64, %rd90, 1;
	// begin inline asm
	{
	.reg .u64        t0;
	sub.u64          t0, %rd64, %rd25;
	min.u64          %rd90, t0, %rd64;
	}
	// end inline asm
$L__BB0_6:
	setp.gt.u64 	%p5, %rd89, 3;
	mov.u64 	%rd89, %rd10;
	@%p5 bra 	$L__BB0_4;
$L__BB0_7:
	setp.eq.s32 	%p6, %r1, 0;
	@%p6 bra 	$L__BB0_17;
	setp.eq.s64 	%p7, %rd90, 0;
	@%p7 bra 	$L__BB0_19;
	mul.lo.s64 	%rd66, %rd2, %rd90;
	neg.s64 	%rd15, %rd66;
	mul.hi.u64 	%rd67, %rd25, %rd15;
	not.b64 	%rd68, %rd67;
	mul.lo.s64 	%rd16, %rd2, %rd68;
	setp.gt.s32 	%p8, %r1, 64;
	@%p8 bra 	$L__BB0_11;
	sub.s32 	%r9, 64, %r1;
	shl.b64 	%rd93, %rd16, %r9;
	bra.uni 	$L__BB0_12;
$L__BB0_11:
	add.s32 	%r8, %r1, -64;
	shr.u64 	%rd93, %rd16, %r8;
$L__BB0_12:
	shr.u64 	%rd69, %rd15, %r1;
	add.s64 	%rd20, %rd93, %rd69;
	shr.u64 	%rd21, %rd16, %r1;
	setp.ne.s32 	%p9, %r3, 0;
	@%p9 bra 	$L__BB0_15;
	ld.global.u64 	%rd74, [%rd1];
	add.s64 	%rd75, %rd74, %rd20;
	setp.ge.u64 	%p11, %rd75, %rd74;
	st.global.u64 	[%rd1], %rd75;
	ld.global.u64 	%rd76, [%rd1+8];
	add.s64 	%rd22, %rd76, %rd21;
	st.global.u64 	[%rd1+8], %rd22;
	@%p11 bra 	$L__BB0_19;
	add.s64 	%rd77, %rd22, 1;
	st.global.u64 	[%rd1+8], %rd77;
	bra.uni 	$L__BB0_19;
$L__BB0_15:
	ld.global.u64 	%rd70, [%rd1];
	sub.s64 	%rd71, %rd70, %rd20;
	st.global.u64 	[%rd1], %rd71;
	ld.global.u64 	%rd72, [%rd1+8];
	sub.s64 	%rd23, %rd72, %rd21;
	st.global.u64 	[%rd1+8], %rd23;
	setp.ge.u64 	%p10, %rd70, %rd20;
	@%p10 bra 	$L__BB0_19;
	add.s64 	%rd73, %rd23, -1;
	st.global.u64 	[%rd1+8], %rd73;
	bra.uni 	$L__BB0_19;
$L__BB0_17:
	setp.eq.s32 	%p12, %r3, 0;
	sub.s64 	%rd78, %rd25, %rd90;
	selp.b64 	%rd24, %rd90, %rd78, %p12;
	setp.eq.s64 	%p13, %rd24, 0;
	@%p13 bra 	$L__BB0_19;
	mul.lo.s64 	%rd85, %rd2, %rd24;
	neg.s64 	%rd84, %rd85;
	mul.hi.u64 	%rd86, %rd25, %rd84;
	not.b64 	%rd87, %rd86;
	mul.lo.s64 	%rd83, %rd2, %rd87;
	ld.global.u64 	%rd81, [%rd1+8];
	ld.global.u64 	%rd82, [%rd1];
	// begin inline asm
	{
	add.cc.u64         %rd80, %rd82, %rd84;
	addc.u64           %rd79, %rd81, %rd83;
	}
	// end inline asm
	st.global.u64 	[%rd1+8], %rd79;
	st.global.u64 	[%rd1], %rd80;
$L__BB0_19:
	ret;

}
	// .globl	_Z9bbpKernelP2sJPVyyiyyy
.visible .entry _Z9bbpKernelP2sJPVyyiyyy(
	.param .u64 .ptr .align 1 _Z9bbpKernelP2sJPVyyiyyy_param_0,
	.param .u64 .ptr .align 1 _Z9bbpKernelP2sJPVyyiyyy_param_1,
	.param .u64 _Z9bbpKernelP2sJPVyyiyyy_param_2,
	.param .u32 _Z9bbpKernelP2sJPVyyiyyy_param_3,
	.param .u64 _Z9bbpKernelP2sJPVyyiyyy_param_4,
	.param .u64 _Z9bbpKernelP2sJPVyyiyyy_param_5,
	.param .u64 _Z9bbpKernelP2sJPVyyiyyy_param_6
)
{
	.reg .pred 	%p<4>;
	.reg .b32 	%r<15>;
	.reg .b64 	%rd<29>;

	ld.param.u64 	%rd10, [_Z9bbpKernelP2sJPVyyiyyy_param_0];
	ld.param.u64 	%rd6, [_Z9bbpKernelP2sJPVyyiyyy_param_1];
	ld.param.u64 	%rd7, [_Z9bbpKernelP2sJPVyyiyyy_param_2];
	ld.param.u32 	%r4, [_Z9bbpKernelP2sJPVyyiyyy_param_3];
	ld.param.u64 	%rd11, [_Z9bbpKernelP2sJPVyyiyyy_param_4];
	ld.param.u64 	%rd8, [_Z9bbpKernelP2sJPVyyiyyy_param_5];
	ld.param.u64 	%rd9, [_Z9bbpKernelP2sJPVyyiyyy_param_6];
	mov.u32 	%r5, %tid.x;
	mov.u32 	%r6, %ntid.x;
	mov.u32 	%r7, %ctaid.x;
	mad.lo.s32 	%r1, %r6, %r7, %r5;
	cvt.s64.s32 	%rd12, %r1;
	add.s64 	%rd13, %rd11, %rd12;
	mov.u32 	%r8, %nctaid.x;
	mul.lo.s32 	%r9, %r6, %r8;
	mul.lo.s32 	%r2, %r9, %r4;
	cvt.u64.u32 	%rd14, %r2;
	add.s64 	%rd28, %rd13, %rd14;
	mul.wide.s32 	%rd15, %r1, 16;
	add.s64 	%rd2, %rd10, %rd15;
	setp.gt.u64 	%p1, %rd28, %rd8;
	@%p1 bra 	$L__BB1_5;
	neg.s32 	%r3, %r2;
	cvta.to.global.u64 	%rd3, %rd6;
$L__BB1_2:
	setp.ne.s32 	%p2, %r1, %r3;
	mad.lo.s64 	%rd16, %rd28, -10, %rd7;
	clz.b64 	%r10, %rd16;
	sub.s32 	%r11, 63, %r10;
	mov.b64 	%rd17, 1;
	shl.b64 	%rd18, %rd17, %r11;
	shl.b64 	%rd19, %rd28, 2;
	or.b64  	%rd20, %rd19, 1;
	cvt.u32.u64 	%r12, %rd28;
	and.b32  	%r13, %r12, 1;
	xor.b32  	%r14, %r13, 1;
	{ // callseq 0, 0
	.param .b64 param0;
	st.param.b64 	[param0], %rd16;
	.param .b64 param1;
	st.param.b64 	[param1], %rd20;
	.param .b64 param2;
	st.param.b64 	[param2], %rd2;
	.param .b32 param3;
	st.param.b32 	[param3], %r14;
	.param .b64 param4;
	st.param.b64 	[param4], 3;
	.param .b64 param5;
	st.param.b64 	[param5], %rd18;
	call.uni 
	_Z17modExpLeftToRightyRKyPyRKiyy, 
	(
	param0, 
	param1, 
	param2, 
	param3, 
	param4, 
	param5
	);
	} // callseq 0
	or.b64  	%rd21, %rd19, 3;
	{ // callseq 1, 0
	.param .b64 param0;
	st.param.b64 	[param0], %rd16;
	.param .b64 param1;
	st.param.b64 	[param1], %rd21;
	.param .b64 param2;
	st.param.b64 	[param2], %rd2;
	.param .b32 param3;
	st.param.b32 	[param3], %r14;
	.param .b64 param4;
	st.param.b64 	[param4], 8;
	.param .b64 param5;
	st.param.b64 	[param5], %rd18;
	call.uni 
	_Z17modExpLeftToRightyRKyPyRKiyy, 
	(
	param0, 
	param1, 
	param2, 
	param3, 
	param4, 
	param5
	);
	} // callseq 1
	mul.lo.s64 	%rd22, %rd28, 6;
	add.s64 	%rd23, %rd20, %rd22;
	{ // callseq 2, 0
	.param .b64 param0;
	st.param.b64 	[param0], %rd16;
	.param .b64 param1;
	st.param.b64 	[param1], %rd23;
	.param .b64 param2;
	st.param.b64 	[param2], %rd2;
	.param .b32 param3;
	st.param.b32 	[param3], %r13;
	.param .b64 param4;
	st.param.b64 	[param4], 0;
	.param .b64 param5;
	st.param.b64 	[param5], %rd18;
	call.uni 
	_Z17modExpLeftToRightyRKyPyRKiyy, 
	(
	param0, 
	param1, 
	param2, 
	param3, 
	param4, 
	param5
	);
	} // callseq 2
	add.s64 	%rd24, %rd21, %rd22;
	{ // callseq 3, 0
	.param .b64 param0;
	st.param.b64 	[param0], %rd16;
	.param .b64 param1;
	st.param.b64 	[param1], %rd24;
	.param .b64 param2;
	st.param.b64 	[param2], %rd2;
	.param .b32 param3;
	st.param.b32 	[param3], %r14;
	.param .b64 param4;
	st.param.b64 	[param4], 2;
	.param .b64 param5;
	st.param.b64 	[param5], %rd18;
	call.uni 
	_Z17modExpLeftToRightyRKyPyRKiyy, 
	(
	param0, 
	param1, 
	param2, 
	param3, 
	param4, 
	param5
	);
	} // callseq 3
	add.s64 	%rd25, %rd24, 2;
	{ // callseq 4, 0
	.param .b64 param0;
	st.param.b64 	[param0], %rd16;
	.param .b64 param1;
	st.param.b64 	[param1], %rd25;
	.param .b64 param2;
	st.param.b64 	[param2], %rd2;
	.param .b32 param3;
	st.param.b32 	[param3], %r14;
	.param .b64 param4;
	st.param.b64 	[param4], 6;
	.param .b64 param5;
	st.param.b64 	[param5], %rd18;
	call.uni 
	_Z17modExpLeftToRightyRKyPyRKiyy, 
	(
	param0, 
	param1, 
	param2, 
	param3, 
	param4, 
	param5
	);
	} // callseq 4
	add.s64 	%rd26, %rd24, 4;
	{ // callseq 5, 0
	.param .b64 param0;
	st.param.b64 	[param0], %rd16;
	.param .b64 param1;
	st.param.b64 	[param1], %rd26;
	.param .b64 param2;
	st.param.b64 	[param2], %rd2;
	.param .b32 param3;
	st.param.b32 	[param3], %r14;
	.param .b64 param4;
	st.param.b64 	[param4], 6;
	.param .b64 param5;
	st.param.b64 	[param5], %rd18;
	call.uni 
	_Z17modExpLeftToRightyRKyPyRKiyy, 
	(
	param0, 
	param1, 
	param2, 
	param3, 
	param4, 
	param5
	);
	} // callseq 5
	add.s64 	%rd27, %rd24, 6;
	{ // callseq 6, 0
	.param .b64 param0;
	st.param.b64 	[param0], %rd16;
	.param .b64 param1;
	st.param.b64 	[param1], %rd27;
	.param .b64 param2;
	st.param.b64 	[param2], %rd2;
	.param .b32 param3;
	st.param.b32 	[param3], %r13;
	.param .b64 param4;
	st.param.b64 	[param4], 8;
	.param .b64 param5;
	st.param.b64 	[param5], %rd18;
	call.uni 
	_Z17modExpLeftToRightyRKyPyRKiyy, 
	(
	param0, 
	param1, 
	param2, 
	param3, 
	param4, 
	param5
	);
	} // callseq 6
	@%p2 bra 	$L__BB1_4;
	st.volatile.global.u64 	[%rd3], %rd28;
$L__BB1_4:
	add.s64 	%rd28, %rd28, %rd9;
	setp.le.u64 	%p3, %rd28, %rd8;
	@%p3 bra 	$L__BB1_2;
$L__BB1_5:
	ret;

}
	// .globl	_Z14reduceSJKernelP2sJii
.visible .entry _Z14reduceSJKernelP2sJii(
	.param .u64 .ptr .align 1 _Z14reduceSJKernelP2sJii_param_0,
	.param .u32 _Z14reduceSJKernelP2sJii_param_1,
	.param .u32 _Z14reduceSJKernelP2sJii_param_2
)
{
	.reg .pred 	%p<4>;
	.reg .b32 	%r<12>;
	.reg .b64 	%rd<15>;

	ld.param.u64 	%rd4, [_Z14reduceSJKernelP2sJii_param_0];
	ld.param.u32 	%r6, [_Z14reduceSJKernelP2sJii_param_1];
	ld.param.u32 	%r7, [_Z14reduceSJKernelP2sJii_param_2];
	mov.u32 	%r1, %ntid.x;
	mov.u32 	%r8, %tid.x;
	mov.u32 	%r9, %ctaid.x;
	mad.lo.s32 	%r11, %r1, %r9, %r8;
	setp.ge.s32 	%p1, %r11, %r7;
	@%p1 bra 	$L__BB2_5;
	mov.u32 	%r10, %nctaid.x;
	mul.lo.s32 	%r3, %r1, %r10;
	cvta.to.global.u64 	%rd1, %rd4;
	mul.wide.s32 	%rd6, %r6, 16;
$L__BB2_2:
	mul.wide.s32 	%rd5, %r11, 16;
	add.s64 	%rd2, %rd1, %rd5;
	add.s64 	%rd7, %rd2, %rd6;
	ld.global.u64 	%rd8, [%rd7];
	ld.global.u64 	%rd9, [%rd2];
	add.s64 	%rd10, %rd9, %rd8;
	st.global.u64 	[%rd2], %rd10;
	ld.global.u64 	%rd11, [%rd7+8];
	ld.global.u64 	%rd12, [%rd2+8];
	add.s64 	%rd3, %rd12, %rd11;
	st.global.u64 	[%rd2+8], %rd3;
	ld.global.u64 	%rd13, [%rd7];
	setp.ge.u64 	%p2, %rd10, %rd13;
	@%p2 bra 	$L__BB2_4;
	add.s64 	%rd14, %rd3, 1;
	st.global.u64 	[%rd2+8], %rd14;
$L__BB2_4:
	add.s32 	%r11, %r11, %r3;
	setp.lt.s32 	%p3, %r11, %r7;
	@%p3 bra 	$L__BB2_2;
$L__BB2_5:
	ret;

}


// ===== COMPILED SASS (sm_100) =====

	.target	sm_100

	.elftype	@"ET_EXEC"


//--------------------- .note.nv.tkinfo           --------------------------
	.section	.note.nv.tkinfo,"",@"SHT_NOTE"
	.sectionflags	@"SHF_NOTE_NV_TKINFO"
	.tkinfo
        /*0018*/ 	.word	0x00000002
        /*0030*/ 	.string	""
        /*0030*/ 	.string	"ptxas"
        /*0030*/ 	.string	"Cuda compilation tools, release 13.0, V13.0.88"
        /*0030*/ 	.string	"Build cuda_13.0.r13.0/compiler.36424714_0"
        /*0030*/ 	.string	"-arch sm_100 -m 64 "



//--------------------- .note.nv.cuinfo           --------------------------
	.section	.note.nv.cuinfo,"",@"SHT_NOTE"
	.sectionflags	@"SHF_NOTE_NV_CUINFO"
        /*0018*/ 	.short	0x0002
        /*001a*/ 	.short	0x0064
        /*001c*/ 	.short	0x0082
	.zero		2


//--------------------- .nv.info                  --------------------------
	.section	.nv.info,"",@"SHT_CUDA_INFO"
	.align	4


	//----- nvinfo : EIATTR_REGCOUNT
	.align		4
        /*0000*/ 	.byte	0x04, 0x2f
        /*0002*/ 	.short	(.L_3 - .L_2)
	.align		4
.L_2:
        /*0004*/ 	.word	index@(_Z9bbpKernelP2sJPVyyiyyy)
        /*0008*/ 	.word	0x00000030


	//----- nvinfo : EIATTR_FRAME_SIZE
	.align		4
.L_3:
        /*000c*/ 	.byte	0x04, 0x11
        /*000e*/ 	.short	(.L_5 - .L_4)
	.align		4
.L_4:
        /*0010*/ 	.word	index@($__internal_0_$__cuda_sm20_rem_u64)
        /*0014*/ 	.word	0x00000000


	//----- nvinfo : EIATTR_FRAME_SIZE
	.align		4
.L_5:
        /*0018*/ 	.byte	0x04, 0x11
        /*001a*/ 	.short	(.L_7 - .L_6)
	.align		4
.L_6:
        /*001c*/ 	.word	index@($_Z9bbpKernelP2sJPVyyiyyy$_Z17modExpLeftToRightyRKyPyRKiyy)
        /*0020*/ 	.word	0x00000000


	//----- nvinfo : EIATTR_FRAME_SIZE
	.align		4
.L_7:
        /*0024*/ 	.byte	0x04, 0x11
        /*0026*/ 	.short	(.L_9 - .L_8)
	.align		4
.L_8:
        /*0028*/ 	.word	index@(_Z9bbpKernelP2sJPVyyiyyy)
        /*002c*/ 	.word	0x00000000


	//----- nvinfo : EIATTR_REGCOUNT
	.align		4
.L_9:
        /*0030*/ 	.byte	0x04, 0x2f
        /*0032*/ 	.short	(.L_11 - .L_10)
	.align		4
.L_10:
        /*0034*/ 	.word	index@(_Z14reduceSJKernelP2sJii)
        /*0038*/ 	.word	0x00000012


	//----- nvinfo : EIATTR_FRAME_SIZE
	.align		4
.L_11:
        /*003c*/ 	.byte	0x04, 0x11
        /*003e*/ 	.short	(.L_13 - .L_12)
	.align		4
.L_12:
        /*0040*/ 	.word	index@(_Z14reduceSJKernelP2sJii)
        /*0044*/ 	.word	0x00000000


	//----- nvinfo : EIATTR_MIN_STACK_SIZE
	.align		4
.L_13:
        /*0048*/ 	.byte	0x04, 0x12
        /*004a*/ 	.short	(.L_15 - .L_14)
	.align		4
.L_14:
        /*004c*/ 	.word	index@(_Z14reduceSJKernelP2sJii)
        /*0050*/ 	.word	0x00000000


	//----- nvinfo : EIATTR_MIN_STACK_SIZE
	.align		4
.L_15:
        /*0054*/ 	.byte	0x04, 0x12
        /*0056*/ 	.short	(.L_17 - .L_16)
	.align		4
.L_16:
        /*0058*/ 	.word	index@(_Z9bbpKernelP2sJPVyyiyyy)
        /*005c*/ 	.word	0x00000000
.L_17:


//--------------------- .nv.compat                --------------------------
	.section	.nv.compat,"",@"SHT_CUDA_COMPAT_INFO"
	.align	4
        /*0000*/ 	.byte	0x02, 0x09, 0x00, 0x00, 0x02, 0x02, 0x01, 0x00, 0x02, 0x05, 0x05, 0x00, 0x03, 0x07, 0x01, 0x01
        /*0010*/ 	.byte	0x02, 0x03, 0x00, 0x00, 0x02, 0x06, 0x01, 0x00, 0x04, 0x0b, 0x08, 0x00, 0x09, 0x00, 0x00, 0x00
        /*0020*/ 	.byte	0x00, 0x00, 0x00, 0x00


//--------------------- .nv.info._Z14reduceSJKernelP2sJii --------------------------
	.section	.nv.info._Z14reduceSJKernelP2sJii,"",@"SHT_CUDA_INFO"
	.sectionflags	@""
	.align	4


	//----- nvinfo : EIATTR_CUDA_API_VERSION
	.align		4
        /*0000*/ 	.byte	0x04, 0x37
        /*0002*/ 	.short	(.L_19 - .L_18)
.L_18:
        /*0004*/ 	.word	0x00000082


	//----- nvinfo : EIATTR_KPARAM_INFO
	.align		4
.L_19:
        /*0008*/ 	.byte	0x04, 0x17
        /*000a*/ 	.short	(.L_21 - .L_20)
.L_20:
        /*000c*/ 	.word	0x00000000
        /*0010*/ 	.short	0x0002
        /*0012*/ 	.short	0x000c
        /*0014*/ 	.byte	0x00, 0xf0, 0x11, 0x00


	//----- nvinfo : EIATTR_KPARAM_INFO
	.align		4
.L_21:
        /*0018*/ 	.byte	0x04, 0x17
        /*001a*/ 	.short	(.L_23 - .L_22)
.L_22:
        /*001c*/ 	.word	0x00000000
        /*0020*/ 	.short	0x0001
        /*0022*/ 	.short	0x0008
        /*0024*/ 	.byte	0x00, 0xf0, 0x11, 0x00


	//----- nvinfo : EIATTR_KPARAM_INFO
	.align		4
.L_23:
        /*0028*/ 	.byte	0x04, 0x17
        /*002a*/ 	.short	(.L_25 - .L_24)
.L_24:
        /*002c*/ 	.word	0x00000000
        /*0030*/ 	.short	0x0000
        /*0032*/ 	.short	0x0000
        /*0034*/ 	.byte	0x00, 0xf5, 0x21, 0x00


	//----- nvinfo : EIATTR_SPARSE_MMA_MASK
	.align		4
.L_25:
        /*0038*/ 	.byte	0x03, 0x50
        /*003a*/ 	.short	0x0000


	//----- nvinfo : EIATTR_MAXREG_COUNT
	.align		4
        /*003c*/ 	.byte	0x03, 0x1b
        /*003e*/ 	.short	0x00ff


	//----- nvinfo : EIATTR_MERCURY_ISA_VERSION
	.align		4
        /*0040*/ 	.byte	0x03, 0x5f
        /*0042*/ 	.short	0x0101


	//----- nvinfo : EIATTR_VRC_CTA_INIT_COUNT
	.align		4
        /*0044*/ 	.byte	0x02, 0x4a
	.zero		1
	.zero		1


	//----- nvinfo : EIATTR_EXIT_INSTR_OFFSETS
	.align		4
        /*0048*/ 	.byte	0x04, 0x1c
        /*004a*/ 	.short	(.L_27 - .L_26)


	//   ....[0]....
.L_26:
        /*004c*/ 	.word	0x00000070


	//   ....[1]....
        /*0050*/ 	.word	0x00000220


	//----- nvinfo : EIATTR_CRS_STACK_SIZE
	.align		4
.L_27:
        /*0054*/ 	.byte	0x04, 0x1e
        /*0056*/ 	.short	(.L_29 - .L_28)
.L_28:
        /*0058*/ 	.word	0x00000000


	//----- nvinfo : EIATTR_CBANK_PARAM_SIZE
	.align		4
.L_29:
        /*005c*/ 	.byte	0x03, 0x19
        /*005e*/ 	.short	0x0010


	//----- nvinfo : EIATTR_PARAM_CBANK
	.align		4
        /*0060*/ 	.byte	0x04, 0x0a
        /*0062*/ 	.short	(.L_31 - .L_30)
	.align		4
.L_30:
        /*0064*/ 	.word	index@(.nv.constant0._Z14reduceSJKernelP2sJii)
        /*0068*/ 	.short	0x0380
        /*006a*/ 	.short	0x0010


	//----- nvinfo : EIATTR_SW_WAR
	.align		4
.L_31:
        /*006c*/ 	.byte	0x04, 0x36
        /*006e*/ 	.short	(.L_33 - .L_32)
.L_32:
        /*0070*/ 	.word	0x00000008
.L_33:


//--------------------- .nv.info._Z9bbpKernelP2sJPVyyiyyy --------------------------
	.section	.nv.info._Z9bbpKernelP2sJPVyyiyyy,"",@"SHT_CUDA_INFO"
	.sectionflags	@""
	.align	4


	//----- nvinfo : EIATTR_CUDA_API_VERSION
	.align		4
        /*0000*/ 	.byte	0x04, 0x37
        /*0002*/ 	.short	(.L_35 - .L_34)
.L_34:
        /*0004*/ 	.word	0x00000082


	//----- nvinfo : EIATTR_KPARAM_INFO
	.align		4
.L_35:
        /*0008*/ 	.byte	0x04, 0x17
        /*000a*/ 	.short	(.L_37 - .L_36)
.L_36:
        /*000c*/ 	.word	0x00000000
        /*0010*/ 	.short	0x0006
        /*0012*/ 	.short	0x0030
        /*0014*/ 	.byte	0x00, 0xf0, 0x21, 0x00


	//----- nvinfo : EIATTR_KPARAM_INFO
	.align		4
.L_37:
        /*0018*/ 	.byte	0x04, 0x17
        /*001a*/ 	.short	(.L_39 - .L_38)
.L_38:
        /*001c*/ 	.word	0x00000000
        /*0020*/ 	.short	0x0005
        /*0022*/ 	.short	0x0028
        /*0024*/ 	.byte	0x00, 0xf0, 0x21, 0x00


	//----- nvinfo : EIATTR_KPARAM_INFO
	.align		4
.L_39:
        /*0028*/ 	.byte	0x04, 0x17
        /*002a*/ 	.short	(.L_41 - .L_40)
.L_40:
        /*002c*/ 	.word	0x00000000
        /*0030*/ 	.short	0x0004
        /*0032*/ 	.short	0x0020
        /*0034*/ 	.byte	0x00, 0xf0, 0x21, 0x00


	//----- nvinfo : EIATTR_KPARAM_INFO
	.align		4
.L_41:
        /*0038*/ 	.byte	0x04, 0x17
        /*003a*/ 	.short	(.L_43 - .L_42)
.L_42:
        /*003c*/ 	.word	0x00000000
        /*0040*/ 	.short	0x0003
        /*0042*/ 	.short	0x0018
        /*0044*/ 	.byte	0x00, 0xf0, 0x11, 0x00


	//----- nvinfo : EIATTR_KPARAM_INFO
	.align		4
.L_43:
        /*0048*/ 	.byte	0x04, 0x17
        /*004a*/ 	.short	(.L_45 - .L_44)
.L_44:
        /*004c*/ 	.word	0x00000000
        /*0050*/ 	.short	0x0002
        /*0052*/ 	.short	0x0010
        /*0054*/ 	.byte	0x00, 0xf0, 0x21, 0x00


	//----- nvinfo : EIATTR_KPARAM_INFO
	.align		4
.L_45:
        /*0058*/ 	.byte	0x04, 0x17
        /*005a*/ 	.short	(.L_47 - .L_46)
.L_46:
        /*005c*/ 	.word	0x00000000
        /*0060*/ 	.short	0x0001
        /*0062*/ 	.short	0x0008
        /*0064*/ 	.byte	0x00, 0xf5, 0x21, 0x00


	//----- nvinfo : EIATTR_KPARAM_INFO
	.align		4
.L_47:
        /*0068*/ 	.byte	0x04, 0x17
        /*006a*/ 	.short	(.L_49 - .L_48)
.L_48:
        /*006c*/ 	.word	0x00000000
        /*0070*/ 	.short	0x0000
        /*0072*/ 	.short	0x0000
        /*0074*/ 	.byte	0x00, 0xf5, 0x21, 0x00


	//----- nvinfo : EIATTR_SPARSE_MMA_MASK
	.align		4
.L_49:
        /*0078*/ 	.byte	0x03, 0x50
        /*007a*/ 	.short	0x0000


	//----- nvinfo : EIATTR_MAXREG_COUNT
	.align		4
        /*007c*/ 	.byte	0x03, 0x1b
        /*007e*/ 	.short	0x00ff


	//----- nvinfo : EIATTR_MERCURY_ISA_VERSION
	.align		4
        /*0080*/ 	.byte	0x03, 0x5f
        /*0082*/ 	.short	0x0101


	//----- nvinfo : EIATTR_VRC_CTA_INIT_COUNT
	.align		4
        /*0084*/ 	.byte	0x02, 0x4a
	.zero		1
	.zero		1


	//----- nvinfo : EIATTR_EXIT_INSTR_OFFSETS
	.align		4
        /*0088*/ 	.byte	0x04, 0x1c
        /*008a*/ 	.short	(.L_51 - .L_50)


	//   ....[0]....
.L_50:
        /*008c*/ 	.word	0x00000100


	//   ....[1]....
        /*0090*/ 	.word	0x00000880


	//----- nvinfo : EIATTR_CRS_STACK_SIZE
	.align		4
.L_51:
        /*0094*/ 	.byte	0x04, 0x1e
        /*0096*/ 	.short	(.L_53 - .L_52)
.L_52:
        /*0098*/ 	.word	0x00000000


	//----- nvinfo : EIATTR_CBANK_PARAM_SIZE
	.align		4
.L_53:
        /*009c*/ 	.byte	0x03, 0x19
        /*009e*/ 	.short	0x0038


	//----- nvinfo : EIATTR_PARAM_CBANK
	.align		4
        /*00a0*/ 	.byte	0x04, 0x0a
        /*00a2*/ 	.short	(.L_55 - .L_54)
	.align		4
.L_54:
        /*00a4*/ 	.word	index@(.nv.constant0._Z9bbpKernelP2sJPVyyiyyy)
        /*00a8*/ 	.short	0x0380
        /*00aa*/ 	.short	0x0038


	//----- nvinfo : EIATTR_SW_WAR
	.align		4
.L_55:
        /*00ac*/ 	.byte	0x04, 0x36
        /*00ae*/ 	.short	(.L_57 - .L_56)
.L_56:
        /*00b0*/ 	.word	0x00000008
.L_57:


//--------------------- .nv.callgraph             --------------------------
	.section	.nv.callgraph,"",@"SHT_CUDA_CALLGRAPH"
	.align	4
	.sectionentsize	8
	.align		4
        /*0000*/ 	.word	0x00000000
	.align		4
        /*0004*/ 	.word	0xffffffff
	.align		4
        /*0008*/ 	.word	0x00000000
	.align		4
        /*000c*/ 	.word	0xfffffffe
	.align		4
        /*0010*/ 	.word	0x00000000
	.align		4
        /*0014*/ 	.word	0xfffffffd
	.align		4
        /*0018*/ 	.word	0x00000000
	.align		4
        /*001c*/ 	.word	0xfffffffc


//--------------------- .nv.constant3             --------------------------
	.section	.nv.constant3,"a",@progbits
	.align	8
.nv.constant3:
	.type		int64MaxBit,@object
	.size		int64MaxBit,(.L_0 - int64MaxBit)
int64MaxBit:
        /*0000*/ 	.byte	0x00, 0x00, 0x00, 0x00, 0x00, 0x00, 0x00, 0x80
.L_0:


//--------------------- .nv.constant4             --------------------------
	.section	.nv.constant4,"a",@progbits
	.align	8
	.align		8
.nv.constant4:
        /*0000*/ 	.dword	printOnce


//--------------------- .text._Z14reduceSJKernelP2sJii --------------------------
	.section	.text._Z14reduceSJKernelP2sJii,"ax",@progbits
	.align	128
        .global         _Z14reduceSJKernelP2sJii
        .type           _Z14reduceSJKernelP2sJii,@function
        .size           _Z14reduceSJKernelP2sJii,(.L_x_20 - _Z14reduceSJKernelP2sJii)
        .other          _Z14reduceSJKernelP2sJii,@"STO_CUDA_ENTRY STV_DEFAULT"
_Z14reduceSJKernelP2sJii:
.text._Z14reduceSJKernelP2sJii:
[----:B------:R-:W-:Y:S01]  /*0000*/  LDC R1, c[0x0][0x37c] ;  /* 0x0000df00ff017b82 */ /* 0x000fe20000000800 */
[----:B------:R-:W0:Y:S01]  /*0010*/  S2R R0, SR_TID.X ;  /* 0x0000000000007919 */ /* 0x000e220000002100 */
[----:B------:R-:W0:Y:S01]  /*0020*/  LDCU UR4, c[0x0][0x360] ;  /* 0x00006c00ff0477ac */ /* 0x000e220008000800 */
[----:B------:R-:W0:Y:S01]  /*0030*/  S2R R3, SR_CTAID.X ;  /* 0x0000000000037919 */ /* 0x000e220000002500 */
[----:B------:R-:W1:Y:S01]  /*0040*/  LDCU UR5, c[0x0][0x38c] ;  /* 0x00007180ff0577ac */ /* 0x000e620008000800 */
[----:B0-----:R-:W-:-:S05]  /*0050*/  IMAD R0, R3, UR4, R0 ;  /* 0x0000000403007c24 */ /* 0x001fca000f8e0200 */
[----:B-1----:R-:W-:-:S13]  /*0060*/  ISETP.GE.AND P0, PT, R0, UR5, PT ;  /* 0x0000000500007c0c */ /* 0x002fda000bf06270 */
[----:B------:R-:W-:Y:S05]  /*0070*/  @P0 EXIT ;  /* 0x000000000000094d */ /* 0x000fea0003800000 */
[----:B------:R-:W0:Y:S01]  /*0080*/  LDC.64 R10, c[0x0][0x380] ;  /* 0x0000e000ff0a7b82 */ /* 0x000e220000000a00 */
[----:B------:R-:W1:Y:S01]  /*0090*/  LDCU UR5, c[0x0][0x370] ;  /* 0x00006e00ff0577ac */ /* 0x000e620008000800 */
[----:B------:R-:W2:Y:S06]  /*00a0*/  LDCU.64 UR6, c[0x0][0x358] ;  /* 0x00006b00ff0677ac */ /* 0x000eac0008000a00 */
[----:B------:R-:W3:Y:S01]  /*00b0*/  LDC.64 R14, c[0x0][0x388] ;  /* 0x0000e200ff0e7b82 */ /* 0x000ee20000000a00 */
[----:B-1----:R-:W-:-:S12]  /*00c0*/  UIMAD UR4, UR4, UR5, URZ ;  /* 0x00000005040472a4 */ /* 0x002fd8000f8e02ff */
.L_x_0:
[----:B0-----:R-:W-:-:S05]  /*00d0*/  IMAD.WIDE R12, R0, 0x10, R10 ;  /* 0x00000010000c7825 */ /* 0x001fca00078e020a */
[----:B--2---:R-:W2:Y:S01]  /*00e0*/  LDG.E.64 R6, desc[UR6][R12.64] ;  /* 0x000000060c067981 */ /* 0x004ea2000c1e1b00 */
[----:B---3--:R-:W-:-:S05]  /*00f0*/  IMAD.WIDE R2, R14, 0x10, R12 ;  /* 0x000000100e027825 */ /* 0x008fca00078e020c */
[----:B------:R-:W2:Y:S02]  /*0100*/  LDG.E.64 R4, desc[UR6][R2.64] ;  /* 0x0000000602047981 */ /* 0x000ea4000c1e1b00 */
[----:B--2---:R-:W-:-:S05]  /*0110*/  IADD3 R8, P0, PT, R4, R6, RZ ;  /* 0x0000000604087210 */ /* 0x004fca0007f1e0ff */
[----:B------:R-:W-:Y:S02]  /*0120*/  IMAD.X R9, R5, 0x1, R7, P0 ;  /* 0x0000000105097824 */ /* 0x000fe400000e0607 */
[----:B------:R-:W2:Y:S04]  /*0130*/  LDG.E.64 R6, desc[UR6][R12.64+0x8] ;  /* 0x000008060c067981 */ /* 0x000ea8000c1e1b00 */
[----:B------:R1:W-:Y:S04]  /*0140*/  STG.E.64 desc[UR6][R12.64], R8 ;  /* 0x000000080c007986 */ /* 0x0003e8000c101b06 */
[----:B------:R-:W2:Y:S02]  /*0150*/  LDG.E.64 R4, desc[UR6][R2.64+0x8] ;  /* 0x0000080602047981 */ /* 0x000ea4000c1e1b00 */
[----:B--2---:R-:W-:-:S05]  /*0160*/  IADD3 R6, P0, PT, R4, R6, RZ ;  /* 0x0000000604067210 */ /* 0x004fca0007f1e0ff */
[----:B------:R-:W-:-:S05]  /*0170*/  IMAD.X R7, R5, 0x1, R7, P0 ;  /* 0x0000000105077824 */ /* 0x000fca00000e0607 */
[----:B------:R1:W-:Y:S04]  /*0180*/  STG.E.64 desc[UR6][R12.64+0x8], R6 ;  /* 0x000008060c007986 */ /* 0x0003e8000c101b06 */
[----:B------:R-:W2:Y:S01]  /*0190*/  LDG.E.64 R4, desc[UR6][R2.64] ;  /* 0x0000000602047981 */ /* 0x000ea2000c1e1b00 */
[----:B------:R-:W-:Y:S01]  /*01a0*/  VIADD R0, R0, UR4 ;  /* 0x0000000400007c36 */ /* 0x000fe20008000000 */
[----:B--2---:R-:W-:-:S04]  /*01b0*/  ISETP.GE.U32.AND P0, PT, R8, R4, PT ;  /* 0x000000040800720c */ /* 0x004fc80003f06070 */
[----:B------:R-:W-:-:S13]  /*01c0*/  ISETP.GE.U32.AND.EX P0, PT, R9, R5, PT, P0 ;  /* 0x000000050900720c */ /* 0x000fda0003f06100 */
[----:B------:R-:W-:-:S05]  /*01d0*/  @!P0 IADD3 R4, P1, PT, R6, 0x1, RZ ;  /* 0x0000000106048810 */ /* 0x000fca0007f3e0ff */
[----:B------:R-:W-:-:S05]  /*01e0*/  @!P0 IMAD.X R5, RZ, RZ, R7, P1 ;  /* 0x000000ffff058224 */ /* 0x000fca00008e0607 */
[----:B------:R1:W-:Y:S01]  /*01f0*/  @!P0 STG.E.64 desc[UR6][R12.64+0x8], R4 ;  /* 0x000008040c008986 */ /* 0x0003e2000c101b06 */
[----:B------:R-:W-:-:S13]  /*0200*/  ISETP.GE.AND P0, PT, R0, R15, PT ;  /* 0x0000000f0000720c */ /* 0x000fda0003f06270 */
[----:B-1----:R-:W-:Y:S05]  /*0210*/  @!P0 BRA `(.L_x_0) ;  /* 0xfffffffc00ac8947 */ /* 0x002fea000383ffff */
[----:B------:R-:W-:Y:S05]  /*0220*/  EXIT ;  /* 0x000000000000794d */ /* 0x000fea0003800000 */
.L_x_1:
[----:B------:R-:W-:-:S00]  /*0230*/  BRA `(.L_x_1) ;  /* 0xfffffffc00fc7947 */ /* 0x000fc0000383ffff */
[----:B------:R-:W-:-:S00]  /*0240*/  NOP ;  /* 0x0000000000007918 */ /* 0x000fc00000000000 */
        /* <DEDUP_REMOVED lines=11> */
.L_x_20:


//--------------------- .text._Z9bbpKernelP2sJPVyyiyyy --------------------------
	.section	.text._Z9bbpKernelP2sJPVyyiyyy,"ax",@progbits
	.align	128
        .global         _Z9bbpKernelP2sJPVyyiyyy
        .type           _Z9bbpKernelP2sJPVyyiyyy,@function
        .size           _Z9bbpKernelP2sJPVyyiyyy,(.L_x_19 - _Z9bbpKernelP2sJPVyyiyyy)
        .other          _Z9bbpKernelP2sJPVyyiyyy,@"STO_CUDA_ENTRY STV_DEFAULT"
_Z9bbpKernelP2sJPVyyiyyy:
.text._Z9bbpKernelP2sJPVyyiyyy:
[----:B------:R-:W-:Y:S01]  /*0000*/  LDC R1, c[0x0][0x37c] ;  /* 0x0000df00ff017b82 */ /* 0x000fe20000000800 */
[----:B------:R-:W0:Y:S01]  /*0010*/  S2R R7, SR_TID.X ;  /* 0x0000000000077919 */ /* 0x000e220000002100 */
[----:B------:R-:W1:Y:S06]  /*0020*/  LDCU UR6, c[0x0][0x360] ;  /* 0x00006c00ff0677ac */ /* 0x000e6c0008000800 */
[----:B------:R-:W2:Y:S01]  /*0030*/  LDC.64 R4, c[0x0][0x3a0] ;  /* 0x0000e800ff047b82 */ /* 0x000ea20000000a00 */
[----:B------:R-:W0:Y:S01]  /*0040*/  S2R R0, SR_CTAID.X ;  /* 0x0000000000007919 */ /* 0x000e220000002500 */
[----:B------:R-:W1:Y:S01]  /*0050*/  LDCU UR4, c[0x0][0x370] ;  /* 0x00006e00ff0477ac */ /* 0x000e620008000800 */
[----:B------:R-:W3:Y:S05]  /*0060*/  LDCU UR5, c[0x0][0x398] ;  /* 0x00007300ff0577ac */ /* 0x000eea0008000800 */
[----:B------:R-:W4:Y:S01]  /*0070*/  LDC.64 R2, c[0x0][0x3a8] ;  /* 0x0000ea00ff027b82 */ /* 0x000f220000000a00 */
[----:B-1----:R-:W-:-:S04]  /*0080*/  UIMAD UR4, UR6, UR4, URZ ;  /* 0x00000004060472a4 */ /* 0x002fc8000f8e02ff */
[----:B---3--:R-:W-:Y:S01]  /*0090*/  UIMAD UR4, UR4, UR5, URZ ;  /* 0x00000005040472a4 */ /* 0x008fe2000f8e02ff */
[----:B0-----:R-:W-:-:S05]  /*00a0*/  IMAD R7, R0, UR6, R7 ;  /* 0x0000000600077c24 */ /* 0x001fca000f8e0207 */
[--C-:B------:R-:W-:Y:S02]  /*00b0*/  SHF.R.S32.HI R0, RZ, 0x1f, R7.reuse ;  /* 0x0000001fff007819 */ /* 0x100fe40000011407 */
[----:B--2---:R-:W-:-:S04]  /*00c0*/  IADD3 R4, P0, P1, R4, UR4, R7 ;  /* 0x0000000404047c10 */ /* 0x004fc8000f91e007 */
[----:B------:R-:W-:Y:S02]  /*00d0*/  IADD3.X R5, PT, PT, RZ, R5, R0, P0, P1 ;  /* 0x00000005ff057210 */ /* 0x000fe400007e2400 */
[----:B----4-:R-:W-:-:S04]  /*00e0*/  ISETP.GT.U32.AND P0, PT, R4, R2, PT ;  /* 0x000000020400720c */ /* 0x010fc80003f04070 */
[----:B------:R-:W-:-:S13]  /*00f0*/  ISETP.GT.U32.AND.EX P0, PT, R5, R3, PT, P0 ;  /* 0x000000030500720c */ /* 0x000fda0003f04100 */
[----:B------:R-:W-:Y:S05]  /*0100*/  @P0 EXIT ;  /* 0x000000000000094d */ /* 0x000fea0003800000 */
[----:B------:R-:W0:Y:S01]  /*0110*/  LDC.64 R14, c[0x0][0x380] ;  /* 0x0000e000ff0e7b82 */ /* 0x000e220000000a00 */
[----:B------:R-:W1:Y:S01]  /*0120*/  LDCU.64 UR6, c[0x0][0x358] ;  /* 0x00006b00ff0677ac */ /* 0x000e620008000a00 */
[----:B------:R-:W2:Y:S01]  /*0130*/  LDCU.64 UR8, c[0x0][0x3b0] ;  /* 0x00007600ff0877ac */ /* 0x000ea20008000a00 */
[----:B------:R-:W3:Y:S02]  /*0140*/  LDCU.64 UR12, c[0x0][0x3a8] ;  /* 0x00007500ff0c77ac */ /* 0x000ee40008000a00 */
[----:B0123--:R-:W-:-:S07]  /*0150*/  IMAD.WIDE R14, R7, 0x10, R14 ;  /* 0x00000010070e7825 */ /* 0x00ffce00078e020e */
.L_x_9:
[----:B0-----:R-:W0:Y:S01]  /*0160*/  LDC.64 R16, c[0x0][0x390] ;  /* 0x0000e400ff107b82 */ /* 0x001e220000000a00 */
[----:B------:R-:W-:Y:S01]  /*0170*/  IMAD R3, R5, -0xa, RZ ;  /* 0xfffffff605037824 */ /* 0x000fe200078e02ff */
[C---:B------:R-:W-:Y:S01]  /*0180*/  LOP3.LUT R8, R4.reuse, 0x1, RZ, 0xc0, !PT ;  /* 0x0000000104087812 */ /* 0x040fe200078ec0ff */
[----:B------:R-:W-:Y:S01]  /*0190*/  IMAD.SHL.U32 R20, R4, 0x4, RZ ;  /* 0x0000000404147824 */ /* 0x000fe200078e00ff */
[----:B------:R-:W-:Y:S01]  /*01a0*/  UIADD3 UR5, UPT, UPT, -UR4, URZ, URZ ;  /* 0x000000ff04057290 */ /* 0x000fe2000fffe1ff */
[----:B------:R-:W-:Y:S01]  /*01b0*/  IMAD.MOV.U32 R9, RZ, RZ, 0x1 ;  /* 0x00000001ff097424 */ /* 0x000fe200078e00ff */
[----:B------:R-:W-:Y:S01]  /*01c0*/  LOP3.LUT R10, R8, 0x1, RZ, 0x3c, !PT ;  /* 0x00000001080a7812 */ /* 0x000fe200078e3cff */
[----:B------:R-:W-:Y:S01]  /*01d0*/  BSSY.RECONVERGENT B0, `(.L_x_2) ;  /* 0x0000019000007945 */ /* 0x000fe20003800200 */
[----:B------:R-:W-:Y:S01]  /*01e0*/  LOP3.LUT R18, R20, 0x1, RZ, 0xfc, !PT ;  /* 0x0000000114127812 */ /* 0x000fe200078efcff */
[----:B------:R-:W-:Y:S01]  /*01f0*/  IMAD.MOV.U32 R29, RZ, RZ, R14 ;  /* 0x000000ffff1d7224 */ /* 0x000fe200078e000e */
[----:B------:R-:W-:Y:S01]  /*0200*/  SHF.L.U64.HI R21, R4, 0x2, R5 ;  /* 0x0000000204157819 */ /* 0x000fe20000010205 */
[----:B------:R-:W-:Y:S01]  /*0210*/  IMAD.MOV.U32 R28, RZ, RZ, R15 ;  /* 0x000000ffff1c7224 */ /* 0x000fe200078e000f */
[----:B------:R-:W-:Y:S01]  /*0220*/  ISETP.NE.AND P3, PT, R7, UR5, PT ;  /* 0x0000000507007c0c */ /* 0x000fe2000bf65270 */
[----:B------:R-:W-:Y:S01]  /*0230*/  IMAD.MOV.U32 R27, RZ, RZ, 0x3 ;  /* 0x00000003ff1b7424 */ /* 0x000fe200078e00ff */
[----:B------:R-:W-:Y:S01]  /*0240*/  MOV R11, R21 ;  /* 0x00000015000b7202 */ /* 0x000fe20000000f00 */
[----:B------:R-:W-:-:S02]  /*0250*/  IMAD.MOV.U32 R12, RZ, RZ, R18 ;  /* 0x000000ffff0c7224 */ /* 0x000fc400078e0012 */
[----:B------:R-:W-:Y:S02]  /*0260*/  IMAD.MOV.U32 R13, RZ, RZ, R10 ;  /* 0x000000ffff0d7224 */ /* 0x000fe400078e000a */
[----:B0-----:R-:W-:-:S04]  /*0270*/  IMAD.WIDE.U32 R16, R4, -0xa, R16 ;  /* 0xfffffff604107825 */ /* 0x001fc800078e0010 */
[----:B------:R-:W-:Y:S01]  /*0280*/  IMAD.MOV.U32 R26, RZ, RZ, R16 ;  /* 0x000000ffff1a7224 */ /* 0x000fe200078e0010 */
[----:B------:R-:W-:-:S04]  /*0290*/  IADD3 R3, PT, PT, R17, -R4, R3 ;  /* 0x8000000411037210 */ /* 0x000fc80007ffe003 */
[----:B------:R-:W-:-:S04]  /*02a0*/  ISETP.NE.U32.AND P0, PT, R3, RZ, PT ;  /* 0x000000ff0300720c */ /* 0x000fc80003f05070 */
[----:B------:R-:W-:-:S06]  /*02b0*/  SEL R6, R16, R3, !P0 ;  /* 0x0000000310067207 */ /* 0x000fcc0004000000 */
[----:B------:R-:W0:Y:S02]  /*02c0*/  FLO.U32 R6, R6 ;  /* 0x0000000600067300 */ /* 0x000e2400000e0000 */
[C---:B0-----:R-:W-:Y:S02]  /*02d0*/  IADD3 R0, PT, PT, -R6.reuse, 0x1f, RZ ;  /* 0x0000001f06007810 */ /* 0x041fe40007ffe1ff */
[----:B------:R-:W-:Y:S02]  /*02e0*/  IADD3 R2, PT, PT, -R6, 0x3f, RZ ;  /* 0x0000003f06027810 */ /* 0x000fe40007ffe1ff */
[----:B------:R-:W-:Y:S01]  /*02f0*/  MOV R6, 0x360 ;  /* 0x0000036000067802 */ /* 0x000fe20000000f00 */
[----:B------:R-:W-:-:S05]  /*0300*/  @P0 IMAD.MOV R2, RZ, RZ, R0 ;  /* 0x000000ffff020224 */ /* 0x000fca00078e0200 */
[----:B------:R-:W-:-:S04]  /*0310*/  IADD3 R0, PT, PT, -R2, 0x3f, RZ ;  /* 0x0000003f02007810 */ /* 0x000fc80007ffe1ff */
[CC--:B------:R-:W-:Y:S02]  /*0320*/  SHF.L.U64.HI R2, R9.reuse, R0.reuse, RZ ;  /* 0x0000000009027219 */ /* 0x0c0fe400000102ff */
[----:B------:R-:W-:Y:S01]  /*0330*/  SHF.L.U32 R0, R9, R0, RZ ;  /* 0x0000000009007219 */ /* 0x000fe200000006ff */
[----:B------:R-:W-:-:S07]  /*0340*/  IMAD.MOV.U32 R9, RZ, RZ, RZ ;  /* 0x000000ffff097224 */ /* 0x000fce00078e00ff */
[----:B------:R-:W-:Y:S05]  /*0350*/  CALL.REL.NOINC `($_Z9bbpKernelP2sJPVyyiyyy$_Z17modExpLeftToRightyRKyPyRKiyy) ;  /* 0x00000004004c7944 */ /* 0x000fea0003c00000 */
[----:B------:R-:W-:Y:S05]  /*0360*/  BSYNC.RECONVERGENT B0 ;  /* 0x0000000000007941 */ /* 0x000fea0003800200 */
.L_x_2:
[----:B------:R-:W-:Y:S01]  /*0370*/  LOP3.LUT R20, R20, 0x3, RZ, 0xfc, !PT ;  /* 0x0000000314147812 */ /* 0x000fe200078efcff */
[----:B------:R-:W-:Y:S01]  /*0380*/  BSSY.RECONVERGENT B0, `(.L_x_3) ;  /* 0x000000a000007945 */ /* 0x000fe20003800200 */
[----:B------:R-:W-:Y:S01]  /*0390*/  IMAD.MOV.U32 R26, RZ, RZ, R16 ;  /* 0x000000ffff1a7224 */ /* 0x000fe200078e0010 */
[----:B------:R-:W-:Y:S01]  /*03a0*/  MOV R13, R10 ;  /* 0x0000000a000d7202 */ /* 0x000fe20000000f00 */
[----:B------:R-:W-:Y:S01]  /*03b0*/  IMAD.MOV.U32 R11, RZ, RZ, R21 ;  /* 0x000000ffff0b7224 */ /* 0x000fe200078e0015 */
[----:B------:R-:W-:Y:S01]  /*03c0*/  MOV R6, 0x420 ;  /* 0x0000042000067802 */ /* 0x000fe20000000f00 */
[----:B------:R-:W-:Y:S02]  /*03d0*/  IMAD.MOV.U32 R29, RZ, RZ, R14 ;  /* 0x000000ffff1d7224 */ /* 0x000fe400078e000e */
[----:B------:R-:W-:Y:S02]  /*03e0*/  IMAD.MOV.U32 R28, RZ, RZ, R15 ;  /* 0x000000ffff1c7224 */ /* 0x000fe400078e000f */
[----:B------:R-:W-:-:S02]  /*03f0*/  IMAD.MOV.U32 R27, RZ, RZ, 0x8 ;  /* 0x00000008ff1b7424 */ /* 0x000fc400078e00ff */
[----:B------:R-:W-:-:S07]  /*0400*/  IMAD.MOV.U32 R12, RZ, RZ, R20 ;  /* 0x000000ffff0c7224 */ /* 0x000fce00078e0014 */
[----:B------:R-:W-:Y:S05]  /*0410*/  CALL.REL.NOINC `($_Z9bbpKernelP2sJPVyyiyyy$_Z17modExpLeftToRightyRKyPyRKiyy) ;  /* 0x00000004001c7944 */ /* 0x000fea0003c00000 */
[----:B------:R-:W-:Y:S05]  /*0420*/  BSYNC.RECONVERGENT B0 ;  /* 0x0000000000007941 */ /* 0x000fea0003800200 */
.L_x_3:
[----:B------:R-:W-:Y:S01]  /*0430*/  IMAD.MOV.U32 R19, RZ, RZ, R21 ;  /* 0x000000ffff137224 */ /* 0x000fe200078e0015 */
[----:B------:R-:W-:Y:S01]  /*0440*/  BSSY.RECONVERGENT B0, `(.L_x_4) ;  /* 0x000000b000007945 */ /* 0x000fe20003800200 */
[----:B------:R-:W-:Y:S01]  /*0450*/  IMAD R11, R5, 0x6, RZ ;  /* 0x00000006050b7824 */ /* 0x000fe200078e02ff */
[----:B------:R-:W-:Y:S01]  /*0460*/  MOV R28, R15 ;  /* 0x0000000f001c7202 */ /* 0x000fe20000000f00 */
[----:B------:R-:W-:Y:S01]  /*0470*/  IMAD.WIDE.U32 R12, R4, 0x6, R18 ;  /* 0x00000006040c7825 */ /* 0x000fe200078e0012 */
[----:B------:R-:W-:-:S03]  /*0480*/  MOV R6, 0x4f0 ;  /* 0x000004f000067802 */ /* 0x000fc60000000f00 */
[----:B------:R-:W-:Y:S02]  /*0490*/  IMAD.IADD R11, R13, 0x1, R11 ;  /* 0x000000010d0b7824 */ /* 0x000fe400078e020b */
[----:B------:R-:W-:Y:S02]  /*04a0*/  IMAD.MOV.U32 R26, RZ, RZ, R16 ;  /* 0x000000ffff1a7224 */ /* 0x000fe400078e0010 */
[----:B------:R-:W-:Y:S02]  /*04b0*/  IMAD.MOV.U32 R29, RZ, RZ, R14 ;  /* 0x000000ffff1d7224 */ /* 0x000fe400078e000e */
[----:B------:R-:W-:Y:S02]  /*04c0*/  IMAD.MOV.U32 R13, RZ, RZ, R8 ;  /* 0x000000ffff0d7224 */ /* 0x000fe400078e0008 */
[----:B------:R-:W-:-:S07]  /*04d0*/  IMAD.MOV.U32 R27, RZ, RZ, RZ ;  /* 0x000000ffff1b7224 */ /* 0x000fce00078e00ff */
[----:B------:R-:W-:Y:S05]  /*04e0*/  CALL.REL.NOINC `($_Z9bbpKernelP2sJPVyyiyyy$_Z17modExpLeftToRightyRKyPyRKiyy) ;  /* 0x0000000000e87944 */ /* 0x000fea0003c00000 */
[----:B------:R-:W-:Y:S05]  /*04f0*/  BSYNC.RECONVERGENT B0 ;  /* 0x0000000000007941 */ /* 0x000fea0003800200 */
.L_x_4:
[----:B------:R-:W-:Y:S02]  /*0500*/  IMAD R11, R5, 0x6, RZ ;  /* 0x00000006050b7824 */ /* 0x000fe400078e02ff */
[----:B------:R-:W-:Y:S02]  /*0510*/  HFMA2 R27, -RZ, RZ, 0, 1.1920928955078125e-07 ;  /* 0x00000002ff1b7431 */ /* 0x000fe400000001ff */
[----:B------:R-:W-:Y:S01]  /*0520*/  IMAD.WIDE.U32 R20, R4, 0x6, R20 ;  /* 0x0000000604147825 */ /* 0x000fe200078e0014 */
[----:B------:R-:W-:Y:S01]  /*0530*/  BSSY.RECONVERGENT B0, `(.L_x_5) ;  /* 0x000000a000007945 */ /* 0x000fe20003800200 */
[----:B------:R-:W-:Y:S02]  /*0540*/  MOV R6, 0x5d0 ;  /* 0x000005d000067802 */ /* 0x000fe40000000f00 */
[----:B------:R-:W-:Y:S02]  /*0550*/  IMAD.IADD R36, R11, 0x1, R21 ;  /* 0x000000010b247824 */ /* 0x000fe400078e0215 */
[----:B------:R-:W-:-:S02]  /*0560*/  IMAD.MOV.U32 R26, RZ, RZ, R16 ;  /* 0x000000ffff1a7224 */ /* 0x000fc400078e0010 */
[----:B------:R-:W-:Y:S02]  /*0570*/  IMAD.MOV.U32 R29, RZ, RZ, R14 ;  /* 0x000000ffff1d7224 */ /* 0x000fe400078e000e */
[----:B------:R-:W-:Y:S02]  /*0580*/  IMAD.MOV.U32 R28, RZ, RZ, R15 ;  /* 0x000000ffff1c7224 */ /* 0x000fe400078e000f */
[----:B------:R-:W-:Y:S02]  /*0590*/  IMAD.MOV.U32 R13, RZ, RZ, R10 ;  /* 0x000000ffff0d7224 */ /* 0x000fe400078e000a */
[----:B------:R-:W-:Y:S02]  /*05a0*/  IMAD.MOV.U32 R12, RZ, RZ, R20 ;  /* 0x000000ffff0c7224 */ /* 0x000fe400078e0014 */
[----:B------:R-:W-:-:S07]  /*05b0*/  IMAD.MOV.U32 R11, RZ, RZ, R36 ;  /* 0x000000ffff0b7224 */ /* 0x000fce00078e0024 */
[----:B------:R-:W-:Y:S05]  /*05c0*/  CALL.REL.NOINC `($_Z9bbpKernelP2sJPVyyiyyy$_Z17modExpLeftToRightyRKyPyRKiyy) ;  /* 0x0000000000b07944 */ /* 0x000fea0003c00000 */
[----:B------:R-:W-:Y:S05]  /*05d0*/  BSYNC.RECONVERGENT B0 ;  /* 0x0000000000007941 */ /* 0x000fea0003800200 */
.L_x_5:
[----:B------:R-:W-:Y:S01]  /*05e0*/  IADD3 R12, P0, PT, R20, 0x2, RZ ;  /* 0x00000002140c7810 */ /* 0x000fe20007f1e0ff */
[----:B------:R-:W-:Y:S01]  /*05f0*/  BSSY.RECONVERGENT B0, `(.L_x_6) ;  /* 0x0000009000007945 */ /* 0x000fe20003800200 */
[----:B------:R-:W-:Y:S01]  /*0600*/  IMAD.MOV.U32 R26, RZ, RZ, R16 ;  /* 0x000000ffff1a7224 */ /* 0x000fe200078e0010 */
[----:B------:R-:W-:Y:S01]  /*0610*/  MOV R13, R10 ;  /* 0x0000000a000d7202 */ /* 0x000fe20000000f00 */
[----:B------:R-:W-:Y:S01]  /*0620*/  IMAD.MOV.U32 R29, RZ, RZ, R14 ;  /* 0x000000ffff1d7224 */ /* 0x000fe200078e000e */
[----:B------:R-:W-:Y:S01]  /*0630*/  MOV R6, 0x680 ;  /* 0x0000068000067802 */ /* 0x000fe20000000f00 */
[----:B------:R-:W-:Y:S02]  /*0640*/  IMAD.MOV.U32 R28, RZ, RZ, R15 ;  /* 0x000000ffff1c7224 */ /* 0x000fe400078e000f */
[----:B------:R-:W-:Y:S02]  /*0650*/  IMAD.MOV.U32 R27, RZ, RZ, 0x6 ;  /* 0x00000006ff1b7424 */ /* 0x000fe400078e00ff */
[----:B------:R-:W-:-:S07]  /*0660*/  IMAD.X R11, RZ, RZ, R36, P0 ;  /* 0x000000ffff0b7224 */ /* 0x000fce00000e0624 */
[----:B------:R-:W-:Y:S05]  /*0670*/  CALL.REL.NOINC `($_Z9bbpKernelP2sJPVyyiyyy$_Z17modExpLeftToRightyRKyPyRKiyy) ;  /* 0x0000000000847944 */ /* 0x000fea0003c00000 */
[----:B------:R-:W-:Y:S05]  /*0680*/  BSYNC.RECONVERGENT B0 ;  /* 0x0000000000007941 */ /* 0x000fea0003800200 */
.L_x_6:
[----:B------:R-:W-:Y:S01]  /*0690*/  IADD3 R12, P0, PT, R20, 0x4, RZ ;  /* 0x00000004140c7810 */ /* 0x000fe20007f1e0ff */
[----:B------:R-:W-:Y:S01]  /*06a0*/  HFMA2 R27, -RZ, RZ, 0, 3.5762786865234375e-07 ;  /* 0x00000006ff1b7431 */ /* 0x000fe200000001ff */
[----:B------:R-:W-:Y:S01]  /*06b0*/  BSSY.RECONVERGENT B0, `(.L_x_7) ;  /* 0x0000008000007945 */ /* 0x000fe20003800200 */
[----:B------:R-:W-:Y:S01]  /*06c0*/  IMAD.MOV.U32 R13, RZ, RZ, R10 ;  /* 0x000000ffff0d7224 */ /* 0x000fe200078e000a */
[----:B------:R-:W-:Y:S01]  /*06d0*/  MOV R6, 0x730 ;  /* 0x0000073000067802 */ /* 0x000fe20000000f00 */
[----:B------:R-:W-:Y:S02]  /*06e0*/  IMAD.MOV.U32 R26, RZ, RZ, R16 ;  /* 0x000000ffff1a7224 */ /* 0x000fe400078e0010 */
[----:B------:R-:W-:Y:S02]  /*06f0*/  IMAD.MOV.U32 R29, RZ, RZ, R14 ;  /* 0x000000ffff1d7224 */ /* 0x000fe400078e000e */
[----:B------:R-:W-:Y:S02]  /*0700*/  IMAD.MOV.U32 R28, RZ, RZ, R15 ;  /* 0x000000ffff1c7224 */ /* 0x000fe400078e000f */
[----:B------:R-:W-:-:S07]  /*0710*/  IMAD.X R11, RZ, RZ, R36, P0 ;  /* 0x000000ffff0b7224 */ /* 0x000fce00000e0624 */
[----:B------:R-:W-:Y:S05]  /*0720*/  CALL.REL.NOINC `($_Z9bbpKernelP2sJPVyyiyyy$_Z17modExpLeftToRightyRKyPyRKiyy) ;  /* 0x0000000000587944 */ /* 0x000fea0003c00000 */
[----:B------:R-:W-:Y:S05]  /*0730*/  BSYNC.RECONVERGENT B0 ;  /* 0x0000000000007941 */ /* 0x000fea0003800200 */
.L_x_7:
[----:B------:R-:W-:Y:S01]  /*0740*/  IADD3 R12, P0, PT, R20, 0x6, RZ ;  /* 0x00000006140c7810 */ /* 0x000fe20007f1e0ff */
[----:B------:R-:W-:Y:S01]  /*0750*/  BSSY.RECONVERGENT B0, `(.L_x_8) ;  /* 0x0000009000007945 */ /* 0x000fe20003800200 */
[----:B------:R-:W-:Y:S01]  /*0760*/  IMAD.MOV.U32 R26, RZ, RZ, R16 ;  /* 0x000000ffff1a7224 */ /* 0x000fe200078e0010 */
[----:B------:R-:W-:Y:S01]  /*0770*/  MOV R6, 0x7e0 ;  /* 0x000007e000067802 */ /* 0x000fe20000000f00 */
[----:B------:R-:W-:Y:S01]  /*0780*/  IMAD.MOV.U32 R13, RZ, RZ, R8 ;  /* 0x000000ffff0d7224 */ /* 0x000fe200078e0008 */
[----:B------:R-:W-:Y:S01]  /*0790*/  IADD3.X R11, PT, PT, RZ, R36, RZ, P0, !PT ;  /* 0x00000024ff0b7210 */ /* 0x000fe200007fe4ff */
[----:B------:R-:W-:Y:S02]  /*07a0*/  IMAD.MOV.U32 R29, RZ, RZ, R14 ;  /* 0x000000ffff1d7224 */ /* 0x000fe400078e000e */
[----:B------:R-:W-:Y:S02]  /*07b0*/  IMAD.MOV.U32 R28, RZ, RZ, R15 ;  /* 0x000000ffff1c7224 */ /* 0x000fe400078e000f */
[----:B------:R-:W-:-:S07]  /*07c0*/  IMAD.MOV.U32 R27, RZ, RZ, 0x8 ;  /* 0x00000008ff1b7424 */ /* 0x000fce00078e00ff */
[----:B------:R-:W-:Y:S05]  /*07d0*/  CALL.REL.NOINC `($_Z9bbpKernelP2sJPVyyiyyy$_Z17modExpLeftToRightyRKyPyRKiyy) ;  /* 0x00000000002c7944 */ /* 0x000fea0003c00000 */
[----:B------:R-:W-:Y:S05]  /*07e0*/  BSYNC.RECONVERGENT B0 ;  /* 0x0000000000007941 */ /* 0x000fea0003800200 */
.L_x_8:
[----:B------:R-:W0:Y:S01]  /*07f0*/  @!P3 LDC.64 R2, c[0x0][0x388] ;  /* 0x0000e200ff02bb82 */ /* 0x000e220000000a00 */
[----:B------:R-:W-:Y:S01]  /*0800*/  @!P3 IMAD.MOV.U32 R8, RZ, RZ, R4 ;  /* 0x000000ffff08b224 */ /* 0x000fe200078e0004 */
[----:B------:R-:W-:Y:S01]  /*0810*/  IADD3 R4, P0, PT, R4, UR8, RZ ;  /* 0x0000000804047c10 */ /* 0x000fe2000ff1e0ff */
[----:B------:R-:W-:-:S03]  /*0820*/  @!P3 IMAD.MOV.U32 R9, RZ, RZ, R5 ;  /* 0x000000ffff09b224 */ /* 0x000fc600078e0005 */
[----:B------:R-:W-:Y:S02]  /*0830*/  IADD3.X R5, PT, PT, R5, UR9, RZ, P0, !PT ;  /* 0x0000000905057c10 */ /* 0x000fe400087fe4ff */
[----:B------:R-:W-:-:S04]  /*0840*/  ISETP.GT.U32.AND P0, PT, R4, UR12, PT ;  /* 0x0000000c04007c0c */ /* 0x000fc8000bf04070 */
[----:B------:R-:W-:Y:S01]  /*0850*/  ISETP.GT.U32.AND.EX P0, PT, R5, UR13, PT, P0 ;  /* 0x0000000d05007c0c */ /* 0x000fe2000bf04100 */
[----:B0-----:R0:W-:-:S12]  /*0860*/  @!P3 STG.E.64.STRONG.SYS desc[UR6][R2.64], R8 ;  /* 0x000000080200b986 */ /* 0x0011d8000c115b06 */
[----:B------:R-:W-:Y:S05]  /*0870*/  @!P0 BRA `(.L_x_9) ;  /* 0xfffffff800388947 */ /* 0x000fea000383ffff */
[----:B------:R-:W-:Y:S05]  /*0880*/  EXIT ;  /* 0x000000000000794d */ /* 0x000fea0003800000 */
        .type           $_Z9bbpKernelP2sJPVyyiyyy$_Z17modExpLeftToRightyRKyPyRKiyy,@function
        .size           $_Z9bbpKernelP2sJPVyyiyyy$_Z17modExpLeftToRightyRKyPyRKiyy,($__internal_0_$__cuda_sm20_rem_u64 - $_Z9bbpKernelP2sJPVyyiyyy$_Z17modExpLeftToRightyRKyPyRKiyy)
$_Z9bbpKernelP2sJPVyyiyyy$_Z17modExpLeftToRightyRKyPyRKiyy:
[----:B------:R-:W-:Y:S01]  /*0890*/  IMAD.WIDE.U32 R22, R12, 0x3, RZ ;  /* 0x000000030c167825 */ /* 0x000fe200078e00ff */
[----:B------:R-:W-:Y:S01]  /*08a0*/  UMOV UR10, 0x2 ;  /* 0x00000002000a7882 */ /* 0x000fe20000000000 */
[----:B------:R-:W-:Y:S01]  /*08b0*/  UMOV UR11, 0x0 ;  /* 0x00000000000b7882 */ /* 0x000fe20000000000 */
[----:B------:R-:W-:Y:S01]  /*08c0*/  MOV R38, 0xca0 ;  /* 0x00000ca000267802 */ /* 0x000fe20000000f00 */
[----:B------:R-:W-:Y:S01]  /*08d0*/  IMAD R31, R11, 0x3, RZ ;  /* 0x000000030b1f7824 */ /* 0x000fe200078e02ff */
[----:B------:R-:W-:-:S03]  /*08e0*/  LOP3.LUT R24, R22, 0x2, RZ, 0x3c, !PT ;  /* 0x0000000216187812 */ /* 0x000fc600078e3cff */
[----:B------:R-:W-:Y:S01]  /*08f0*/  IMAD.IADD R31, R23, 0x1, R31 ;  /* 0x00000001171f7824 */ /* 0x000fe200078e021f */
[----:B------:R-:W-:-:S05]  /*0900*/  IADD3 R25, P0, PT, RZ, -R24, RZ ;  /* 0x80000018ff197210 */ /* 0x000fca0007f1e0ff */
[----:B------:R-:W-:-:S04]  /*0910*/  IMAD.X R23, RZ, RZ, ~R31, P0 ;  /* 0x000000ffff177224 */ /* 0x000fc800000e0e1f */
[----:B------:R-:W-:Y:S02]  /*0920*/  IMAD R30, R23, R12, RZ ;  /* 0x0000000c171e7224 */ /* 0x000fe400078e02ff */
[----:B------:R-:W-:-:S04]  /*0930*/  IMAD.WIDE.U32 R22, R12, R25, UR10 ;  /* 0x0000000a0c167e25 */ /* 0x000fc8000f8e0019 */
[----:B------:R-:W-:-:S04]  /*0940*/  IMAD R25, R11, R25, R30 ;  /* 0x000000190b197224 */ /* 0x000fc800078e021e */
[----:B------:R-:W-:-:S04]  /*0950*/  IMAD.IADD R23, R23, 0x1, R25 ;  /* 0x0000000117177824 */ /* 0x000fc800078e0219 */
[-C--:B------:R-:W-:Y:S02]  /*0960*/  IMAD R23, R23, R24.reuse, RZ ;  /* 0x0000001817177224 */ /* 0x080fe400078e02ff */
[----:B------:R-:W-:-:S04]  /*0970*/  IMAD.WIDE.U32 R24, R22, R24, RZ ;  /* 0x0000001816187225 */ /* 0x000fc800078e00ff */
[----:B------:R-:W-:Y:S01]  /*0980*/  IMAD R23, R31, R22, R23 ;  /* 0x000000161f177224 */ /* 0x000fe200078e0217 */
[----:B------:R-:W-:-:S03]  /*0990*/  IADD3 R33, P0, PT, RZ, -R24, RZ ;  /* 0x80000018ff217210 */ /* 0x000fc60007f1e0ff */
[----:B------:R-:W-:-:S05]  /*09a0*/  IMAD.IADD R31, R25, 0x1, R23 ;  /* 0x00000001191f7824 */ /* 0x000fca00078e0217 */
[----:B------:R-:W-:-:S05]  /*09b0*/  IADD3.X R23, PT, PT, RZ, ~R31, RZ, P0, !PT ;  /* 0x8000001fff177210 */ /* 0x000fca00007fe4ff */
        /* <DEDUP_REMOVED lines=8> */
[----:B------:R-:W-:-:S04]  /*0a40*/  IMAD.IADD R31, R25, 0x1, R23 ;  /* 0x00000001191f7824 */ /* 0x000fc800078e0217 */
        /* <DEDUP_REMOVED lines=10> */
[----:B------:R-:W-:Y:S01]  /*0af0*/  IMAD.X R23, RZ, RZ, ~R31, P0 ;  /* 0x000000ffff177224 */ /* 0x000fe200000e0e1f */
[----:B------:R-:W-:Y:S01]  /*0b00*/  IADD3 R30, P0, PT, R26, -R27, RZ ;  /* 0x8000001b1a1e7210 */ /* 0x000fe20007f1e0ff */
[----:B------:R-:W-:-:S03]  /*0b10*/  IMAD.WIDE.U32 R26, R12, R33, UR10 ;  /* 0x0000000a0c1a7e25 */ /* 0x000fc6000f8e0021 */
[----:B------:R-:W-:Y:S01]  /*0b20*/  ISETP.GT.U32.AND P1, PT, R30, 0x80, PT ;  /* 0x000000801e00780c */ /* 0x000fe20003f24070 */
[----:B------:R-:W-:-:S04]  /*0b30*/  IMAD R22, R23, R12, RZ ;  /* 0x0000000c17167224 */ /* 0x000fc800078e02ff */
[----:B------:R-:W-:Y:S01]  /*0b40*/  IMAD R25, R11, R33, R22 ;  /* 0x000000210b197224 */ /* 0x000fe200078e0216 */
[----:B------:R-:W-:Y:S01]  /*0b50*/  IADD3.X R33, PT, PT, R3, ~R9, RZ, P0, !PT ;  /* 0x8000000903217210 */ /* 0x000fe200007fe4ff */
[----:B------:R-:W0:Y:S01]  /*0b60*/  LDC.64 R22, c[0x0][0x358] ;  /* 0x0000d600ff167b82 */ /* 0x000e220000000a00 */
[C---:B------:R-:W-:Y:S01]  /*0b70*/  ISETP.GE.U32.AND P0, PT, R30.reuse, 0x80, PT ;  /* 0x000000801e00780c */ /* 0x040fe20003f06070 */
[----:B------:R-:W-:Y:S01]  /*0b80*/  IMAD.IADD R25, R27, 0x1, R25 ;  /* 0x000000011b197824 */ /* 0x000fe200078e0219 */
[C---:B------:R-:W-:Y:S02]  /*0b90*/  ISETP.GT.U32.AND.EX P1, PT, R33.reuse, RZ, PT, P1 ;  /* 0x000000ff2100720c */ /* 0x040fe40003f24110 */
[----:B------:R-:W-:Y:S01]  /*0ba0*/  ISETP.GE.U32.AND.EX P0, PT, R33, RZ, PT, P0 ;  /* 0x000000ff2100720c */ /* 0x000fe20003f06100 */
[-C--:B------:R-:W-:Y:S01]  /*0bb0*/  IMAD R27, R25, R24.reuse, RZ ;  /* 0x00000018191b7224 */ /* 0x080fe200078e02ff */
[----:B------:R-:W-:Y:S01]  /*0bc0*/  SEL R32, R30, 0x80, P1 ;  /* 0x000000801e207807 */ /* 0x000fe20000800000 */
[----:B------:R-:W-:Y:S01]  /*0bd0*/  IMAD.WIDE.U32 R24, R26, R24, RZ ;  /* 0x000000181a187225 */ /* 0x000fe200078e00ff */
[----:B------:R-:W-:-:S02]  /*0be0*/  IADD3 R30, PT, PT, -R30, 0x80, RZ ;  /* 0x000000801e1e7810 */ /* 0x000fc40007ffe1ff */
[----:B------:R-:W-:Y:S01]  /*0bf0*/  IADD3 R32, P2, PT, R32, -0x40, RZ ;  /* 0xffffffc020207810 */ /* 0x000fe20007f5e0ff */
[----:B------:R-:W-:Y:S01]  /*0c00*/  IMAD R27, R31, R26, R27 ;  /* 0x0000001a1f1b7224 */ /* 0x000fe200078e021b */
[----:B------:R-:W-:Y:S01]  /*0c10*/  SEL R34, R33, RZ, P1 ;  /* 0x000000ff21227207 */ /* 0x000fe20000800000 */
[----:B------:R-:W-:Y:S01]  /*0c20*/  IMAD.MOV.U32 R26, RZ, RZ, R29 ;  /* 0x000000ffff1a7224 */ /* 0x000fe200078e001d */
[----:B------:R-:W-:Y:S01]  /*0c30*/  SEL R37, R0, 0x80, P0 ;  /* 0x0000008000257807 */ /* 0x000fe20000000000 */
[----:B------:R-:W-:Y:S01]  /*0c40*/  IMAD.IADD R35, R25, 0x1, R27 ;  /* 0x0000000119237824 */ /* 0x000fe200078e021b */
[----:B------:R-:W-:Y:S01]  /*0c50*/  SEL R39, R2, RZ, P0 ;  /* 0x000000ff02277207 */ /* 0x000fe20000000000 */
[----:B------:R-:W-:Y:S01]  /*0c60*/  IMAD.MOV.U32 R27, RZ, RZ, R28 ;  /* 0x000000ffff1b7224 */ /* 0x000fe200078e001c */
[----:B------:R-:W-:Y:S02]  /*0c70*/  SEL R33, R30, RZ, !P0 ;  /* 0x000000ff1e217207 */ /* 0x000fe40004000000 */
[----:B------:R-:W-:-:S07]  /*0c80*/  IADD3.X R34, PT, PT, R34, -0x1, RZ, P2, !PT ;  /* 0xffffffff22227810 */ /* 0x000fce00017fe4ff */
[----:B0-----:R-:W-:Y:S05]  /*0c90*/  CALL.REL.NOINC `($__internal_0_$__cuda_sm20_rem_u64) ;  /* 0x0000000c00387944 */ /* 0x001fea0003c00000 */
[C---:B------:R-:W-:Y:S01]  /*0ca0*/  IMAD.SHL.U32 R28, R30.reuse, 0x2, RZ ;  /* 0x000000021e1c7824 */ /* 0x040fe200078e00ff */
[----:B------:R-:W-:Y:S01]  /*0cb0*/  SHF.L.U64.HI R31, R30, 0x1, R31 ;  /* 0x000000011e1f7819 */ /* 0x000fe2000001021f */
[----:B------:R-:W-:Y:S03]  /*0cc0*/  BSSY.RECONVERGENT B1, `(.L_x_10) ;  /* 0x0000016000017945 */ /* 0x000fe60003800200 */
[----:B------:R-:W-:-:S04]  /*0cd0*/  IADD3 R29, P1, PT, R28, -R12, RZ ;  /* 0x8000000c1c1d7210 */ /* 0x000fc80007f3e0ff */
[----:B------:R-:W-:Y:S01]  /*0ce0*/  ISETP.LT.U32.AND P0, PT, R29, R28, PT ;  /* 0x0000001c1d00720c */ /* 0x000fe20003f01070 */
[----:B------:R-:W-:-:S05]  /*0cf0*/  IMAD.X R30, R31, 0x1, ~R11, P1 ;  /* 0x000000011f1e7824 */ /* 0x000fca00008e0e0b */
[----:B------:R-:W-:-:S04]  /*0d00*/  ISETP.LT.U32.AND.EX P0, PT, R30, R31, PT, P0 ;  /* 0x0000001f1e00720c */ /* 0x000fc80003f01100 */
[----:B------:R-:W-:Y:S02]  /*0d10*/  SEL R29, R29, R28, P0 ;  /* 0x0000001c1d1d7207 */ /* 0x000fe40000000000 */
[----:B------:R-:W-:Y:S02]  /*0d20*/  SEL R30, R30, R31, P0 ;  /* 0x0000001f1e1e7207 */ /* 0x000fe40000000000 */
[C---:B------:R-:W-:Y:S02]  /*0d30*/  SHF.L.U32 R28, R29.reuse, 0x1, RZ ;  /* 0x000000011d1c7819 */ /* 0x040fe400000006ff */
[----:B------:R-:W-:Y:S02]  /*0d40*/  SHF.L.U64.HI R29, R29, 0x1, R30 ;  /* 0x000000011d1d7819 */ /* 0x000fe4000001021e */
[----:B------:R-:W-:-:S04]  /*0d50*/  IADD3 R43, P1, PT, R28, -R12, RZ ;  /* 0x8000000c1c2b7210 */ /* 0x000fc80007f3e0ff */
[----:B------:R-:W-:Y:S01]  /*0d60*/  ISETP.LT.U32.AND P0, PT, R43, R28, PT ;  /* 0x0000001c2b00720c */ /* 0x000fe20003f01070 */
[----:B------:R-:W-:-:S05]  /*0d70*/  IMAD.X R30, R29, 0x1, ~R11, P1 ;  /* 0x000000011d1e7824 */ /* 0x000fca00008e0e0b */
[----:B------:R-:W-:-:S04]  /*0d80*/  ISETP.LT.U32.AND.EX P0, PT, R30, R29, PT, P0 ;  /* 0x0000001d1e00720c */ /* 0x000fc80003f01100 */
[----:B------:R-:W-:Y:S02]  /*0d90*/  SEL R43, R43, R28, P0 ;  /* 0x0000001c2b2b7207 */ /* 0x000fe40000000000 */
[----:B------:R-:W-:-:S07]  /*0da0*/  SEL R30, R30, R29, P0 ;  /* 0x0000001d1e1e7207 */ /* 0x000fce0000000000 */
.L_x_11:
[C---:B------:R-:W-:Y:S01]  /*0db0*/  ISETP.GT.U32.AND P0, PT, R37.reuse, R32, PT ;  /* 0x000000202500720c */ /* 0x040fe20003f04070 */
[----:B------:R-:W-:Y:S01]  /*0dc0*/  IMAD.MOV.U32 R28, RZ, RZ, R37 ;  /* 0x000000ffff1c7224 */ /* 0x000fe200078e0025 */
[--C-:B------:R-:W-:Y:S01]  /*0dd0*/  SHF.R.U64 R37, R37, 0x1, R39.reuse ;  /* 0x0000000125257819 */ /* 0x100fe20000001227 */
[--C-:B------:R-:W-:Y:S01]  /*0de0*/  IMAD.MOV.U32 R40, RZ, RZ, R39.reuse ;  /* 0x000000ffff287224 */ /* 0x100fe200078e0027 */
[----:B------:R-:W-:Y:S02]  /*0df0*/  ISETP.GT.U32.AND.EX P0, PT, R39, R34, PT, P0 ;  /* 0x000000222700720c */ /* 0x000fe40003f04100 */
[----:B------:R-:W-:-:S11]  /*0e00*/  SHF.R.U32.HI R39, RZ, 0x1, R39 ;  /* 0x00000001ff277819 */ /* 0x000fd60000011627 */
[----:B------:R-:W-:Y:S05]  /*0e10*/  @P0 BRA `(.L_x_11) ;  /* 0xfffffffc00e40947 */ /* 0x000fea000383ffff */
[----:B------:R-:W-:Y:S05]  /*0e20*/  BSYNC.RECONVERGENT B1 ;  /* 0x0000000000017941 */ /* 0x000fea0003800200 */
.L_x_10:
[----:B------:R-:W-:Y:S01]  /*0e30*/  IMAD.MOV.U32 R37, RZ, RZ, R28 ;  /* 0x000000ffff257224 */ /* 0x000fe200078e001c */
[----:B------:R-:W-:Y:S01]  /*0e40*/  BSSY.RECONVERGENT B1, `(.L_x_12) ;  /* 0x000002e000017945 */ /* 0x000fe20003800200 */
[----:B------:R-:W-:-:S03]  /*0e50*/  ISETP.NE.AND P4, PT, R33, RZ, PT ;  /* 0x000000ff2100720c */ /* 0x000fc60003f85270 */
[----:B------:R-:W-:-:S04]  /*0e60*/  ISETP.GE.U32.AND P0, PT, R37, 0x2, PT ;  /* 0x000000022500780c */ /* 0x000fc80003f06070 */
[----:B------:R-:W-:-:S13]  /*0e70*/  ISETP.GE.U32.AND.EX P0, PT, R40, RZ, PT, P0 ;  /* 0x000000ff2800720c */ /* 0x000fda0003f06100 */
[----:B------:R-:W-:Y:S05]  /*0e80*/  @!P0 BRA `(.L_x_13) ;  /* 0x0000000000a48947 */ /* 0x000fea0003800000 */
.L_x_14:
[----:B------:R-:W-:-:S04]  /*0e90*/  IMAD.WIDE.U32 R28, R43, R30, RZ ;  /* 0x0000001e2b1c7225 */ /* 0x000fc800078e00ff */
[----:B------:R-:W-:Y:S01]  /*0ea0*/  IMAD.WIDE.U32 R42, R43, R43, RZ ;  /* 0x0000002b2b2a7225 */ /* 0x000fe200078e00ff */
[----:B------:R-:W-:-:S03]  /*0eb0*/  IADD3 R31, P0, PT, R28, R28, RZ ;  /* 0x0000001c1c1f7210 */ /* 0x000fc60007f1e0ff */
[----:B------:R-:W-:Y:S01]  /*0ec0*/  IMAD.MOV R38, RZ, RZ, -R24 ;  /* 0x000000ffff267224 */ /* 0x000fe200078e0a18 */
[----:B------:R-:W-:Y:S01]  /*0ed0*/  IADD3 R43, P1, PT, R43, R31, RZ ;  /* 0x0000001f2b2b7210 */ /* 0x000fe20007f3e0ff */
[----:B------:R-:W-:Y:S01]  /*0ee0*/  IMAD.WIDE.U32 R30, R30, R30, RZ ;  /* 0x0000001e1e1e7225 */ /* 0x000fe200078e00ff */
[----:B------:R-:W-:-:S03]  /*0ef0*/  IADD3.X R29, P0, PT, R29, R29, RZ, P0, !PT ;  /* 0x0000001d1d1d7210 */ /* 0x000fc6000071e4ff */
[----:B------:R-:W-:Y:S01]  /*0f00*/  IMAD R39, R42, R38, RZ ;  /* 0x000000262a277224 */ /* 0x000fe200078e02ff */
[----:B------:R-:W-:Y:S02]  /*0f10*/  IADD3.X R29, P1, PT, R30, R29, RZ, P1, !PT ;  /* 0x0000001d1e1d7210 */ /* 0x000fe40000f3e4ff */
[----:B------:R-:W-:Y:S01]  /*0f20*/  SEL R41, RZ, 0x1, !P0 ;  /* 0x00000001ff297807 */ /* 0x000fe20004000000 */
[----:B------:R-:W-:-:S05]  /*0f30*/  IMAD.HI.U32 R28, P2, R39, R12, R42 ;  /* 0x0000000c271c7227 */ /* 0x000fca000784002a */
[----:B------:R-:W-:-:S04]  /*0f40*/  IADD3.X R29, P2, PT, RZ, R29, RZ, P2, !PT ;  /* 0x0000001dff1d7210 */ /* 0x000fc8000175e4ff */
[----:B------:R-:W-:Y:S01]  /*0f50*/  IADD3.X R41, PT, PT, R31, RZ, R41, P2, P1 ;  /* 0x000000ff1f297210 */ /* 0x000fe200017e2429 */
[----:B------:R-:W-:-:S04]  /*0f60*/  IMAD.WIDE.U32 R28, P5, R39, R11, R28 ;  /* 0x0000000b271c7225 */ /* 0x000fc800078a001c */
[----:B------:R-:W-:-:S04]  /*0f70*/  IMAD R39, R28, R38, RZ ;  /* 0x000000261c277224 */ /* 0x000fc800078e02ff */
[----:B------:R-:W-:Y:S01]  /*0f80*/  IMAD.HI.U32 R30, P0, R39, R12, R28 ;  /* 0x0000000c271e7227 */ /* 0x000fe2000780001c */
[----:B------:R-:W-:-:S04]  /*0f90*/  SHF.R.U64 R29, R37, 0x1, R40 ;  /* 0x00000001251d7819 */ /* 0x000fc80000001228 */
[----:B------:R-:W-:Y:S02]  /*0fa0*/  IADD3.X R31, PT, PT, RZ, RZ, R41, P0, P5 ;  /* 0x000000ffff1f7210 */ /* 0x000fe400007ea429 */
[----:B------:R-:W-:Y:S01]  /*0fb0*/  LOP3.LUT P0, RZ, R29, R32, RZ, 0xc0, !PT ;  /* 0x000000201dff7212 */ /* 0x000fe2000780c0ff */
[----:B------:R-:W-:Y:S01]  /*0fc0*/  IMAD.WIDE.U32 R30, R39, R11, R30 ;  /* 0x0000000b271e7225 */ /* 0x000fe200078e001e */
[----:B------:R-:W-:Y:S02]  /*0fd0*/  SHF.R.U32.HI R39, RZ, 0x1, R40 ;  /* 0x00000001ff277819 */ /* 0x000fe40000011628 */
[----:B------:R-:W-:Y:S02]  /*0fe0*/  IADD3 R43, P2, PT, R30, -R12, RZ ;  /* 0x8000000c1e2b7210 */ /* 0x000fe40007f5e0ff */
[----:B------:R-:W-:Y:S02]  /*0ff0*/  LOP3.LUT P0, RZ, R39, R34, RZ, 0xc0, P0 ;  /* 0x0000002227ff7212 */ /* 0x000fe4000000c0ff */
[----:B------:R-:W-:Y:S01]  /*1000*/  ISETP.LT.U32.AND P1, PT, R43, R30, PT ;  /* 0x0000001e2b00720c */ /* 0x000fe20003f21070 */
[----:B------:R-:W-:-:S05]  /*1010*/  IMAD.X R45, R31, 0x1, ~R11, P2 ;  /* 0x000000011f2d7824 */ /* 0x000fca00010e0e0b */
[----:B------:R-:W-:-:S04]  /*1020*/  ISETP.LT.U32.AND.EX P1, PT, R45, R31, PT, P1 ;  /* 0x0000001f2d00720c */ /* 0x000fc80003f21110 */
[----:B------:R-:W-:Y:S02]  /*1030*/  SEL R43, R43, R30, P1 ;  /* 0x0000001e2b2b7207 */ /* 0x000fe40000800000 */
[----:B------:R-:W-:Y:S02]  /*1040*/  SEL R30, R45, R31, P1 ;  /* 0x0000001f2d1e7207 */ /* 0x000fe40000800000 */
[----:B------:R-:W-:Y:S01]  /*1050*/  ISETP.GT.U32.AND P1, PT, R37, 0x3, PT ;  /* 0x000000032500780c */ /* 0x000fe20003f24070 */
[----:B------:R-:W-:Y:S01]  /*1060*/  IMAD.MOV.U32 R37, RZ, RZ, R29 ;  /* 0x000000ffff257224 */ /* 0x000fe200078e001d */
[----:B------:R-:W-:Y:S02]  /*1070*/  @P0 SHF.L.U32 R41, R43, 0x1, RZ ;  /* 0x000000012b290819 */ /* 0x000fe400000006ff */
[----:B------:R-:W-:Y:S01]  /*1080*/  ISETP.GT.U32.AND.EX P1, PT, R40, RZ, PT, P1 ;  /* 0x000000ff2800720c */ /* 0x000fe20003f24110 */
[----:B------:R-:W-:Y:S01]  /*1090*/  IMAD.MOV.U32 R40, RZ, RZ, R39 ;  /* 0x000000ffff287224 */ /* 0x000fe200078e0027 */
[----:B------:R-:W-:-:S02]  /*10a0*/  @P0 IADD3 R28, P5, PT, R41, -R12, RZ ;  /* 0x8000000c291c0210 */ /* 0x000fc40007fbe0ff */
[----:B------:R-:W-:Y:S02]  /*10b0*/  @P0 SHF.L.U64.HI R38, R43, 0x1, R30 ;  /* 0x000000012b260819 */ /* 0x000fe4000001021e */
[----:B------:R-:W-:-:S03]  /*10c0*/  @P0 ISETP.LT.U32.AND P2, PT, R28, R41, PT ;  /* 0x000000291c00020c */ /* 0x000fc60003f41070 */
[----:B------:R-:W-:-:S05]  /*10d0*/  @P0 IMAD.X R31, R38, 0x1, ~R11, P5 ;  /* 0x00000001261f0824 */ /* 0x000fca00028e0e0b */
[----:B------:R-:W-:-:S04]  /*10e0*/  @P0 ISETP.LT.U32.AND.EX P2, PT, R31, R38, PT, P2 ;  /* 0x000000261f00020c */ /* 0x000fc80003f41120 */
[----:B------:R-:W-:Y:S02]  /*10f0*/  @P0 SEL R43, R28, R41, P2 ;  /* 0x000000291c2b0207 */ /* 0x000fe40001000000 */
[----:B------:R-:W-:Y:S01]  /*1100*/  @P0 SEL R30, R31, R38, P2 ;  /* 0x000000261f1e0207 */ /* 0x000fe20001000000 */
[----:B------:R-:W-:Y:S06]  /*1110*/  @P1 BRA `(.L_x_14) ;  /* 0xfffffffc005c1947 */ /* 0x000fec000383ffff */
.L_x_13:
[----:B------:R-:W-:Y:S05]  /*1120*/  BSYNC.RECONVERGENT B1 ;  /* 0x0000000000017941 */ /* 0x000fea0003800200 */
.L_x_12:
[----:B------:R-:W-:Y:S05]  /*1130*/  @!P4 BRA `(.L_x_15) ;  /* 0x000000040064c947 */ /* 0x000fea0003800000 */
[----:B------:R-:W-:Y:S01]  /*1140*/  ISETP.NE.U32.AND P0, PT, R43, RZ, PT ;  /* 0x000000ff2b00720c */ /* 0x000fe20003f05070 */
[----:B------:R-:W-:Y:S02]  /*1150*/  IMAD.MOV.U32 R28, RZ, RZ, R6 ;  /* 0x000000ffff1c7224 */ /* 0x000fe400078e0006 */
[----:B------:R-:W-:Y:S01]  /*1160*/  IMAD.MOV.U32 R29, RZ, RZ, 0x0 ;  /* 0x00000000ff1d7424 */ /* 0x000fe200078e00ff */
[----:B------:R-:W-:-:S13]  /*1170*/  ISETP.NE.AND.EX P0, PT, R30, RZ, PT, P0 ;  /* 0x000000ff1e00720c */ /* 0x000fda0003f05300 */
[----:B------:R-:W-:Y:S05]  /*1180*/  @!P0 RET.REL.NODEC R28 `(_Z9bbpKernelP2sJPVyyiyyy) ;  /* 0xffffffec1c9c8950 */ /* 0x000fea0003c3ffff */
[-C--:B------:R-:W-:Y:S01]  /*1190*/  IMAD R25, R35, R43.reuse, RZ ;  /* 0x0000002b23197224 */ /* 0x080fe200078e02ff */
[----:B------:R-:W-:Y:S01]  /*11a0*/  ISETP.NE.AND P1, PT, R13, RZ, PT ;  /* 0x000000ff0d00720c */ /* 0x000fe20003f25270 */
[----:B------:R-:W-:-:S04]  /*11b0*/  IMAD.WIDE.U32 R28, R24, R43, RZ ;  /* 0x0000002b181c7225 */ /* 0x000fc800078e00ff */
[----:B------:R-:W-:Y:S01]  /*11c0*/  IMAD R25, R30, R24, R25 ;  /* 0x000000181e197224 */ /* 0x000fe200078e0219 */
[----:B------:R-:W-:-:S03]  /*11d0*/  IADD3 R32, P0, PT, RZ, -R28, RZ ;  /* 0x8000001cff207210 */ /* 0x000fc60007f1e0ff */
[----:B------:R-:W-:Y:S02]  /*11e0*/  IMAD.IADD R25, R29, 0x1, R25 ;  /* 0x000000011d197824 */ /* 0x000fe400078e0219 */
[----:B------:R-:W-:-:S03]  /*11f0*/  IMAD.WIDE.U32 R28, R11, R32, RZ ;  /* 0x000000200b1c7225 */ /* 0x000fc600078e00ff */
[----:B------:R-:W-:Y:S01]  /*1200*/  IADD3.X R25, PT, PT, RZ, ~R25, RZ, P0, !PT ;  /* 0x80000019ff197210 */ /* 0x000fe200007fe4ff */
[----:B------:R-:W-:-:S03]  /*1210*/  IMAD.WIDE.U32 R38, R12, R32, RZ ;  /* 0x000000200c267225 */ /* 0x000fc600078e00ff */
[----:B------:R-:W-:Y:S01]  /*1220*/  SHF.R.U64 R32, R32, R33, R25 ;  /* 0x0000002120207219 */ /* 0x000fe20000001219 */
[----:B------:R-:W-:-:S04]  /*1230*/  IMAD.WIDE.U32 R28, P0, R12, R25, R28 ;  /* 0x000000190c1c7225 */ /* 0x000fc8000780001c */
[----:B------:R-:W-:Y:S01]  /*1240*/  IMAD.X R31, RZ, RZ, RZ, P0 ;  /* 0x000000ffff1f7224 */ /* 0x000fe200000e06ff */
[----:B------:R-:W-:Y:S01]  /*1250*/  IADD3 RZ, P0, PT, R39, R28, RZ ;  /* 0x0000001c27ff7210 */ /* 0x000fe20007f1e0ff */
[----:B------:R-:W-:-:S04]  /*1260*/  IMAD.MOV.U32 R30, RZ, RZ, R29 ;  /* 0x000000ffff1e7224 */ /* 0x000fc800078e001d */
[----:B------:R-:W-:Y:S01]  /*1270*/  IMAD.WIDE.U32.X R30, R11, R25, R30, P0 ;  /* 0x000000190b1e7225 */ /* 0x000fe200000e041e */
[----:B------:R-:W-:Y:S02]  /*1280*/  ISETP.GT.AND P0, PT, R33, 0x40, PT ;  /* 0x000000402100780c */ /* 0x000fe40003f04270 */
[----:B------:R-:W-:Y:S02]  /*1290*/  LOP3.LUT R28, RZ, R30, RZ, 0x33, !PT ;  /* 0x0000001eff1c7212 */ /* 0x000fe400078e33ff */
[----:B------:R-:W-:-:S03]  /*12a0*/  LOP3.LUT R31, RZ, R31, RZ, 0x33, !PT ;  /* 0x0000001fff1f7212 */ /* 0x000fc600078e33ff */
[-C--:B------:R-:W-:Y:S02]  /*12b0*/  IMAD R35, R35, R28.reuse, RZ ;  /* 0x0000001c23237224 */ /* 0x080fe400078e02ff */
[----:B------:R-:W-:-:S04]  /*12c0*/  IMAD.WIDE.U32 R28, R24, R28, RZ ;  /* 0x0000001c181c7225 */ /* 0x000fc800078e00ff */
[----:B------:R-:W-:Y:S01]  /*12d0*/  @!P0 IADD3 R11, PT, PT, -R33, 0x40, RZ ;  /* 0x00000040210b8810 */ /* 0x000fe20007ffe1ff */
[----:B------:R-:W-:Y:S02]  /*12e0*/  IMAD R35, R31, R24, R35 ;  /* 0x000000181f237224 */ /* 0x000fe400078e0223 */
[----:B------:R-:W-:Y:S02]  /*12f0*/  @P0 VIADD R31, R33, 0xffffffc0 ;  /* 0xffffffc0211f0836 */ /* 0x000fe40000000000 */
[----:B------:R-:W-:Y:S01]  /*1300*/  IMAD.IADD R24, R29, 0x1, R35 ;  /* 0x000000011d187824 */ /* 0x000fe200078e0223 */
[----:B------:R-:W-:-:S04]  /*1310*/  @!P0 SHF.L.U32 R29, R28, R11, RZ ;  /* 0x0000000b1c1d8219 */ /* 0x000fc800000006ff */
[C-C-:B------:R-:W-:Y:S02]  /*1320*/  @P0 SHF.R.U64 R29, R28.reuse, R31, R24.reuse ;  /* 0x0000001f1c1d0219 */ /* 0x140fe40000001218 */
[C-C-:B------:R-:W-:Y:S02]  /*1330*/  @!P0 SHF.L.U64.HI R12, R28.reuse, R11, R24.reuse ;  /* 0x0000000b1c0c8219 */ /* 0x140fe40000010218 */
[--C-:B------:R-:W-:Y:S02]  /*1340*/  @P0 SHF.R.U32.HI R12, RZ, R31, R24.reuse ;  /* 0x0000001fff0c0219 */ /* 0x100fe40000011618 */
[----:B------:R-:W-:Y:S02]  /*1350*/  IADD3 R35, P0, PT, R29, R32, RZ ;  /* 0x000000201d237210 */ /* 0x000fe40007f1e0ff */
[-C--:B------:R-:W-:Y:S02]  /*1360*/  SHF.R.U32.HI R31, RZ, R33.reuse, R25 ;  /* 0x00000021ff1f7219 */ /* 0x080fe40000011619 */
[----:B------:R-:W-:-:S02]  /*1370*/  SHF.R.U64 R11, R28, R33, R24 ;  /* 0x000000211c0b7219 */ /* 0x000fc40000001218 */
[----:B------:R-:W-:Y:S01]  /*1380*/  SHF.R.U32.HI R33, RZ, R33, R24 ;  /* 0x00000021ff217219 */ /* 0x000fe20000011618 */
[----:B------:R-:W-:Y:S01]  /*1390*/  IMAD.X R31, R12, 0x1, R31, P0 ;  /* 0x000000010c1f7824 */ /* 0x000fe200000e061f */
[----:B------:R-:W-:Y:S06]  /*13a0*/  @P1 BRA `(.L_x_16) ;  /* 0x0000000000641947 */ /* 0x000fec0003800000 */
[C---:B------:R-:W-:Y:S02]  /*13b0*/  R2UR UR10, R22.reuse ;  /* 0x00000000160a72ca */ /* 0x040fe400000e0000 */
[C---:B------:R-:W-:Y:S02]  /*13c0*/  R2UR UR11, R23.reuse ;  /* 0x00000000170b72ca */ /* 0x040fe400000e0000 */
[----:B------:R-:W-:Y:S02]  /*13d0*/  R2UR UR14, R22 ;  /* 0x00000000160e72ca */ /* 0x000fe400000e0000 */
[----:B------:R-:W-:-:S09]  /*13e0*/  R2UR UR15, R23 ;  /* 0x00000000170f72ca */ /* 0x000fd200000e0000 */
[----:B------:R-:W2:Y:S04]  /*13f0*/  LDG.E.64 R28, desc[UR10][R26.64] ;  /* 0x0000000a1a1c7981 */ /* 0x000ea8000c1e1b00 */
[----:B------:R-:W3:Y:S01]  /*1400*/  LDG.E.64 R12, desc[UR14][R26.64+0x8] ;  /* 0x0000080e1a0c7981 */ /* 0x000ee2000c1e1b00 */
[----:B--2---:R-:W-:Y:S02]  /*1410*/  IADD3 R24, P0, PT, R28, R35, RZ ;  /* 0x000000231c187210 */ /* 0x004fe40007f1e0ff */
[----:B---3--:R-:W-:-:S03]  /*1420*/  IADD3 R12, P1, PT, R12, R11, RZ ;  /* 0x0000000b0c0c7210 */ /* 0x008fc60007f3e0ff */
[----:B------:R-:W-:Y:S01]  /*1430*/  IMAD.X R25, R29, 0x1, R31, P0 ;  /* 0x000000011d197824 */ /* 0x000fe200000e061f */
[----:B------:R-:W-:Y:S01]  /*1440*/  ISETP.GE.U32.AND P0, PT, R24, R28, PT ;  /* 0x0000001c1800720c */ /* 0x000fe20003f06070 */
[----:B------:R-:W-:Y:S01]  /*1450*/  IMAD.MOV.U32 R28, RZ, RZ, R6 ;  /* 0x000000ffff1c7224 */ /* 0x000fe200078e0006 */
[----:B------:R-:W-:Y:S02]  /*1460*/  IADD3.X R13, PT, PT, R13, R33, RZ, P1, !PT ;  /* 0x000000210d0d7210 */ /* 0x000fe40000ffe4ff */
[----:B------:R-:W-:Y:S01]  /*1470*/  ISETP.GE.U32.AND.EX P0, PT, R25, R29, PT, P0 ;  /* 0x0000001d1900720c */ /* 0x000fe20003f06100 */
[----:B------:R-:W-:Y:S01]  /*1480*/  IMAD.MOV.U32 R29, RZ, RZ, 0x0 ;  /* 0x00000000ff1d7424 */ /* 0x000fe200078e00ff */
[----:B------:R-:W-:Y:S04]  /*1490*/  STG.E.64 desc[UR10][R26.64], R24 ;  /* 0x000000181a007986 */ /* 0x000fe8000c101b0a */
[----:B------:R0:W-:Y:S07]  /*14a0*/  STG.E.64 desc[UR14][R26.64+0x8], R12 ;  /* 0x0000080c1a007986 */ /* 0x0001ee000c101b0e */
[----:B0-----:R-:W-:Y:S05]  /*14b0*/  @P0 RET.REL.NODEC R28 `(_Z9bbpKernelP2sJPVyyiyyy) ;  /* 0xffffffe81cd00950 */ /* 0x001fea0003c3ffff */
[----:B------:R-:W-:Y:S01]  /*14c0*/  R2UR UR10, R22 ;  /* 0x00000000160a72ca */ /* 0x000fe200000e0000 */
[----:B------:R-:W-:Y:S01]  /*14d0*/  IMAD.MOV.U32 R22, RZ, RZ, R6 ;  /* 0x000000ffff167224 */ /* 0x000fe200078e0006 */
[----:B------:R-:W-:Y:S01]  /*14e0*/  R2UR UR11, R23 ;  /* 0x00000000170b72ca */ /* 0x000fe200000e0000 */
[----:B------:R-:W-:Y:S01]  /*14f0*/  IMAD.MOV.U32 R23, RZ, RZ, 0x0 ;  /* 0x00000000ff177424 */ /* 0x000fe200078e00ff */
[----:B------:R-:W-:-:S05]  /*1500*/  IADD3 R12, P0, PT, R12, 0x1, RZ ;  /* 0x000000010c0c7810 */ /* 0x000fca0007f1e0ff */
[----:B------:R-:W-:-:S06]  /*1510*/  IMAD.X R13, RZ, RZ, R13, P0 ;  /* 0x000000ffff0d7224 */ /* 0x000fcc00000e060d */
[----:B------:R0:W-:Y:S02]  /*1520*/  STG.E.64 desc[UR10][R26.64+0x8], R12 ;  /* 0x0000080c1a007986 */ /* 0x0001e4000c101b0a */
[----:B0-----:R-:W-:Y:S05]  /*1530*/  RET.REL.NODEC R22 `(_Z9bbpKernelP2sJPVyyiyyy) ;  /* 0xffffffe816b07950 */ /* 0x001fea0003c3ffff */
.L_x_16:
[C---:B------:R-:W-:Y:S02]  /*1540*/  R2UR UR10, R22.reuse ;  /* 0x00000000160a72ca */ /* 0x040fe400000e0000 */
[C---:B------:R-:W-:Y:S02]  /*1550*/  R2UR UR11, R23.reuse ;  /* 0x00000000170b72ca */ /* 0x040fe400000e0000 */
[----:B------:R-:W-:Y:S02]  /*1560*/  R2UR UR14, R22 ;  /* 0x00000000160e72ca */ /* 0x000fe400000e0000 */
[----:B------:R-:W-:-:S09]  /*1570*/  R2UR UR15, R23 ;  /* 0x00000000170f72ca */ /* 0x000fd200000e0000 */
[----:B------:R-:W2:Y:S04]  /*1580*/  LDG.E.64 R12, desc[UR10][R26.64] ;  /* 0x0000000a1a0c7981 */ /* 0x000ea8000c1e1b00 */
[----:B------:R-:W3:Y:S01]  /*1590*/  LDG.E.64 R24, desc[UR14][R26.64+0x8] ;  /* 0x0000080e1a187981 */ /* 0x000ee2000c1e1b00 */
[----:B------:R-:W-:Y:S02]  /*15a0*/  IMAD.MOV.U32 R28, RZ, RZ, R6 ;  /* 0x000000ffff1c7224 */ /* 0x000fe400078e0006 */
[----:B------:R-:W-:Y:S01]  /*15b0*/  IMAD.MOV.U32 R29, RZ, RZ, 0x0 ;  /* 0x00000000ff1d7424 */ /* 0x000fe200078e00ff */
[CC--:B--2---:R-:W-:Y:S02]  /*15c0*/  ISETP.GE.U32.AND P0, PT, R12.reuse, R35.reuse, PT ;  /* 0x000000230c00720c */ /* 0x0c4fe40003f06070 */
[----:B------:R-:W-:-:S02]  /*15d0*/  IADD3 R12, P1, PT, R12, -R35, RZ ;  /* 0x800000230c0c7210 */ /* 0x000fc40007f3e0ff */
[C---:B------:R-:W-:Y:S02]  /*15e0*/  ISETP.GE.U32.AND.EX P0, PT, R13.reuse, R31, PT, P0 ;  /* 0x0000001f0d00720c */ /* 0x040fe40003f06100 */
[----:B---3--:R-:W-:Y:S01]  /*15f0*/  IADD3 R24, P2, PT, R24, -R11, RZ ;  /* 0x8000000b18187210 */ /* 0x008fe20007f5e0ff */
[----:B------:R-:W-:-:S03]  /*1600*/  IMAD.X R13, R13, 0x1, ~R31, P1 ;  /* 0x000000010d0d7824 */ /* 0x000fc600008e0e1f */
[----:B------:R-:W-:Y:S02]  /*1610*/  IADD3.X R25, PT, PT, R25, ~R33, RZ, P2, !PT ;  /* 0x8000002119197210 */ /* 0x000fe400017fe4ff */
[----:B------:R-:W-:Y:S04]  /*1620*/  STG.E.64 desc[UR10][R26.64], R12 ;  /* 0x0000000c1a007986 */ /* 0x000fe8000c101b0a */
[----:B------:R0:W-:Y:S02]  /*1630*/  STG.E.64 desc[UR14][R26.64+0x8], R24 ;  /* 0x000008181a007986 */ /* 0x0001e4000c101b0e */
[----:B0-----:R-:W-:Y:S05]  /*1640*/  @P0 RET.REL.NODEC R28 `(_Z9bbpKernelP2sJPVyyiyyy) ;  /* 0xffffffe81c6c0950 */ /* 0x001fea0003c3ffff */
[----:B------:R-:W-:Y:S01]  /*1650*/  R2UR UR10, R22 ;  /* 0x00000000160a72ca */ /* 0x000fe200000e0000 */
[----:B------:R-:W-:Y:S01]  /*1660*/  IMAD.MOV.U32 R22, RZ, RZ, R6 ;  /* 0x000000ffff167224 */ /* 0x000fe200078e0006 */
[----:B------:R-:W-:Y:S01]  /*1670*/  R2UR UR11, R23 ;  /* 0x00000000170b72ca */ /* 0x000fe200000e0000 */
[----:B------:R-:W-:Y:S01]  /*1680*/  IMAD.MOV.U32 R23, RZ, RZ, 0x0 ;  /* 0x00000000ff177424 */ /* 0x000fe200078e00ff */
[----:B------:R-:W-:-:S04]  /*1690*/  IADD3 R12, P0, PT, R24, -0x1, RZ ;  /* 0xffffffff180c7810 */ /* 0x000fc80007f1e0ff */
[----:B------:R-:W-:-:S07]  /*16a0*/  IADD3.X R13, PT, PT, R25, -0x1, RZ, P0, !PT ;  /* 0xffffffff190d7810 */ /* 0x000fce00007fe4ff */
[----:B------:R0:W-:Y:S02]  /*16b0*/  STG.E.64 desc[UR10][R26.64+0x8], R12 ;  /* 0x0000080c1a007986 */ /* 0x0001e4000c101b0a */
[----:B0-----:R-:W-:Y:S05]  /*16c0*/  RET.REL.NODEC R22 `(_Z9bbpKernelP2sJPVyyiyyy) ;  /* 0xffffffe8164c7950 */ /* 0x001fea0003c3ffff */
.L_x_15:
[----:B------:R-:W-:Y:S01]  /*16d0*/  IADD3 R28, P1, PT, -R43, R12, RZ ;  /* 0x0000000c2b1c7210 */ /* 0x000fe20007f3e1ff */
[----:B------:R-:W-:Y:S01]  /*16e0*/  HFMA2 R29, -RZ, RZ, 0, 0 ;  /* 0x00000000ff1d7431 */ /* 0x000fe200000001ff */
[----:B------:R-:W-:-:S03]  /*16f0*/  ISETP.NE.AND P0, PT, R13, RZ, PT ;  /* 0x000000ff0d00720c */ /* 0x000fc60003f05270 */
[----:B------:R-:W-:Y:S01]  /*1700*/  IMAD.X R13, R11, 0x1, ~R30, P1 ;  /* 0x000000010b0d7824 */ /* 0x000fe200008e0e1e */
[----:B------:R-:W-:Y:S01]  /*1710*/  SEL R31, R43, R28, !P0 ;  /* 0x0000001c2b1f7207 */ /* 0x000fe20004000000 */
[----:B------:R-:W-:-:S03]  /*1720*/  IMAD.MOV.U32 R28, RZ, RZ, R6 ;  /* 0x000000ffff1c7224 */ /* 0x000fc600078e0006 */
[----:B------:R-:W-:Y:S02]  /*1730*/  SEL R34, R30, R13, !P0 ;  /* 0x0000000d1e227207 */ /* 0x000fe40004000000 */
[----:B------:R-:W-:-:S04]  /*1740*/  ISETP.NE.U32.AND P0, PT, R31, RZ, PT ;  /* 0x000000ff1f00720c */ /* 0x000fc80003f05070 */
[----:B------:R-:W-:-:S13]  /*1750*/  ISETP.NE.AND.EX P0, PT, R34, RZ, PT, P0 ;  /* 0x000000ff2200720c */ /* 0x000fda0003f05300 */
[----:B------:R-:W-:Y:S05]  /*1760*/  @!P0 RET.REL.NODEC R28 `(_Z9bbpKernelP2sJPVyyiyyy) ;  /* 0xffffffe81c248950 */ /* 0x000fea0003c3ffff */
[C---:B------:R-:W-:Y:S02]  /*1770*/  R2UR UR14, R22.reuse ;  /* 0x00000000160e72ca */ /* 0x040fe400000e0000 */
[C---:B------:R-:W-:Y:S02]  /*1780*/  R2UR UR15, R23.reuse ;  /* 0x00000000170f72ca */ /* 0x040fe400000e0000 */
[----:B------:R-:W-:Y:S02]  /*1790*/  R2UR UR10, R22 ;  /* 0x00000000160a72ca */ /* 0x000fe400000e0000 */
[----:B------:R-:W-:-:S09]  /*17a0*/  R2UR UR11, R23 ;  /* 0x00000000170b72ca */ /* 0x000fd200000e0000 */
[----:B------:R-:W2:Y:S04]  /*17b0*/  LDG.E.64 R32, desc[UR14][R26.64] ;  /* 0x0000000e1a207981 */ /* 0x000ea8000c1e1b00 */
[----:B------:R-:W3:Y:S01]  /*17c0*/  LDG.E.64 R28, desc[UR10][R26.64+0x8] ;  /* 0x0000080a1a1c7981 */ /* 0x000ee2000c1e1b00 */
[-C--:B------:R-:W-:Y:S02]  /*17d0*/  IMAD R13, R35, R31.reuse, RZ ;  /* 0x0000001f230d7224 */ /* 0x080fe400078e02ff */
[----:B------:R-:W-:-:S04]  /*17e0*/  IMAD.WIDE.U32 R30, R24, R31, RZ ;  /* 0x0000001f181e7225 */ /* 0x000fc800078e00ff */
[----:B------:R-:W-:Y:S01]  /*17f0*/  IMAD R13, R34, R24, R13 ;  /* 0x00000018220d7224 */ /* 0x000fe200078e020d */
[----:B------:R-:W-:-:S03]  /*1800*/  IADD3 R25, P0, PT, RZ, -R30, RZ ;  /* 0x8000001eff197210 */ /* 0x000fc60007f1e0ff */
[----:B------:R-:W-:Y:S02]  /*1810*/  IMAD.IADD R37, R31, 0x1, R13 ;  /* 0x000000011f257824 */ /* 0x000fe400078e020d */
[----:B------:R-:W-:-:S04]  /*1820*/  IMAD.WIDE.U32 R30, R11, R25, RZ ;  /* 0x000000190b1e7225 */ /* 0x000fc800078e00ff */
[----:B------:R-:W-:Y:S02]  /*1830*/  IMAD.X R37, RZ, RZ, ~R37, P0 ;  /* 0x000000ffff257224 */ /* 0x000fe400000e0e25 */
[----:B------:R-:W-:-:S04]  /*1840*/  IMAD.WIDE.U32 R38, R12, R25, RZ ;  /* 0x000000190c267225 */ /* 0x000fc800078e00ff */
[----:B------:R-:W-:-:S04]  /*1850*/  IMAD.WIDE.U32 R30, P0, R12, R37, R30 ;  /* 0x000000250c1e7225 */ /* 0x000fc8000780001e */
[----:B------:R-:W-:Y:S01]  /*1860*/  IMAD.X R13, RZ, RZ, RZ, P0 ;  /* 0x000000ffff0d7224 */ /* 0x000fe200000e06ff */
[----:B------:R-:W-:Y:S01]  /*1870*/  IADD3 RZ, P0, PT, R39, R30, RZ ;  /* 0x0000001e27ff7210 */ /* 0x000fe20007f1e0ff */
[----:B------:R-:W-:-:S04]  /*1880*/  IMAD.MOV.U32 R12, RZ, RZ, R31 ;  /* 0x000000ffff0c7224 */ /* 0x000fc800078e001f */
[----:B------:R-:W-:-:S03]  /*1890*/  IMAD.WIDE.U32.X R12, R11, R37, R12, P0 ;  /* 0x000000250b0c7225 */ /* 0x000fc600000e040c */
[----:B------:R-:W-:Y:S02]  /*18a0*/  LOP3.LUT R30, RZ, R12, RZ, 0x33, !PT ;  /* 0x0000000cff1e7212 */ /* 0x000fe400078e33ff */
[----:B------:R-:W-:-:S03]  /*18b0*/  LOP3.LUT R11, RZ, R13, RZ, 0x33, !PT ;  /* 0x0000000dff0b7212 */ /* 0x000fc600078e33ff */
[-C--:B------:R-:W-:Y:S02]  /*18c0*/  IMAD R35, R35, R30.reuse, RZ ;  /* 0x0000001e23237224 */ /* 0x080fe400078e02ff */
[----:B------:R-:W-:-:S04]  /*18d0*/  IMAD.WIDE.U32 R30, R24, R30, RZ ;  /* 0x0000001e181e7225 */ /* 0x000fc800078e00ff */
[----:B------:R-:W-:Y:S02]  /*18e0*/  IMAD R11, R11, R24, R35 ;  /* 0x000000180b0b7224 */ /* 0x000fe400078e0223 */
[----:B------:R-:W-:Y:S01]  /*18f0*/  IMAD.MOV.U32 R24, RZ, RZ, R6 ;  /* 0x000000ffff187224 */ /* 0x000fe200078e0006 */
[----:B--2---:R-:W-:Y:S01]  /*1900*/  IADD3 R12, P0, PT, R32, R25, RZ ;  /* 0x00000019200c7210 */ /* 0x004fe20007f1e0ff */
[----:B------:R-:W-:-:S03]  /*1910*/  IMAD.MOV.U32 R25, RZ, RZ, 0x0 ;  /* 0x00000000ff197424 */ /* 0x000fc600078e00ff */
[----:B------:R-:W-:-:S04]  /*1920*/  IADD3.X R13, P0, PT, R33, R37, RZ, P0, !PT ;  /* 0x00000025210d7210 */ /* 0x000fc8000071e4ff */
[----:B---3--:R-:W-:Y:S01]  /*1930*/  IADD3.X R22, P0, PT, R30, R28, RZ, P0, !PT ;  /* 0x0000001c1e167210 */ /* 0x008fe2000071e4ff */
[----:B------:R-:W-:Y:S03]  /*1940*/  STG.E.64 desc[UR14][R26.64], R12 ;  /* 0x0000000c1a007986 */ /* 0x000fe6000c101b0e */
[----:B------:R-:W-:-:S05]  /*1950*/  IADD3.X R23, PT, PT, R29, R31, R11, P0, !PT ;  /* 0x0000001f1d177210 */ /* 0x000fca00007fe40b */
[----:B------:R0:W-:Y:S02]  /*1960*/  STG.E.64 desc[UR10][R26.64+0x8], R22 ;  /* 0x000008161a007986 */ /* 0x0001e4000c101b0a */
[----:B0-----:R-:W-:Y:S05]  /*1970*/  RET.REL.NODEC R24 `(_Z9bbpKernelP2sJPVyyiyyy) ;  /* 0xffffffe418a07950 */ /* 0x001fea0003c3ffff */
        .weak           $__internal_0_$__cuda_sm20_rem_u64
        .type           $__internal_0_$__cuda_sm20_rem_u64,@function
        .size           $__internal_0_$__cuda_sm20_rem_u64,(.L_x_19 - $__internal_0_$__cuda_sm20_rem_u64)
$__internal_0_$__cuda_sm20_rem_u64:
[----:B------:R-:W-:Y:S01]  /*1980*/  MOV R44, R12 ;  /* 0x0000000c002c7202 */ /* 0x000fe20000000f00 */
[----:B------:R-:W-:-:S04]  /*1990*/  IMAD.MOV.U32 R45, RZ, RZ, R11 ;  /* 0x000000ffff2d7224 */ /* 0x000fc800078e000b */
[----:B------:R-:W0:Y:S08]  /*19a0*/  I2F.U64.RP R40, R44 ;  /* 0x0000002c00287312 */ /* 0x000e300000309000 */
[----:B0-----:R-:W0:Y:S02]  /*19b0*/  MUFU.RCP R40, R40 ;  /* 0x0000002800287308 */ /* 0x001e240000001000 */
[----:B0-----:R-:W-:-:S06]  /*19c0*/  VIADD R29, R40, 0x1ffffffe ;  /* 0x1ffffffe281d7836 */ /* 0x001fcc0000000000 */
[----:B------:R-:W0:Y:S02]  /*19d0*/  F2I.U64.TRUNC R28, R29 ;  /* 0x0000001d001c7311 */ /* 0x000e24000020d800 */
[----:B0-----:R-:W-:-:S04]  /*19e0*/  IMAD.WIDE.U32 R30, R28, R12, RZ ;  /* 0x0000000c1c1e7225 */ /* 0x001fc800078e00ff */
[----:B------:R-:W-:Y:S01]  /*19f0*/  IMAD R31, R28, R11, R31 ;  /* 0x0000000b1c1f7224 */ /* 0x000fe200078e021f */
[----:B------:R-:W-:-:S03]  /*1a00*/  IADD3 R41, P0, PT, RZ, -R30, RZ ;  /* 0x8000001eff297210 */ /* 0x000fc60007f1e0ff */
[----:B------:R-:W-:Y:S02]  /*1a10*/  IMAD R31, R29, R12, R31 ;  /* 0x0000000c1d1f7224 */ /* 0x000fe400078e021f */
[----:B------:R-:W-:-:S04]  /*1a20*/  IMAD.HI.U32 R30, R28, R41, RZ ;  /* 0x000000291c1e7227 */ /* 0x000fc800078e00ff */
[----:B------:R-:W-:Y:S02]  /*1a30*/  IMAD.X R43, RZ, RZ, ~R31, P0 ;  /* 0x000000ffff2b7224 */ /* 0x000fe400000e0e1f */
[----:B------:R-:W-:Y:S02]  /*1a40*/  IMAD.MOV.U32 R31, RZ, RZ, R28 ;  /* 0x000000ffff1f7224 */ /* 0x000fe400078e001c */
[----:B------:R-:W-:-:S04]  /*1a50*/  IMAD.WIDE.U32 R30, P0, R28, R43, R30 ;  /* 0x0000002b1c1e7225 */ /* 0x000fc8000780001e */
[C---:B------:R-:W-:Y:S02]  /*1a60*/  IMAD R28, R29.reuse, R43, RZ ;  /* 0x0000002b1d1c7224 */ /* 0x040fe400078e02ff */
[----:B------:R-:W-:-:S04]  /*1a70*/  IMAD.HI.U32 R31, P1, R29, R41, R30 ;  /* 0x000000291d1f7227 */ /* 0x000fc8000782001e */
[----:B------:R-:W-:Y:S01]  /*1a80*/  IMAD.HI.U32 R41, R29, R43, RZ ;  /* 0x0000002b1d297227 */ /* 0x000fe200078e00ff */
[----:B------:R-:W-:-:S03]  /*1a90*/  IADD3 R31, P2, PT, R28, R31, RZ ;  /* 0x0000001f1c1f7210 */ /* 0x000fc60007f5e0ff */
[----:B------:R-:W-:Y:S02]  /*1aa0*/  IMAD.X R41, R41, 0x1, R29, P0 ;  /* 0x0000000129297824 */ /* 0x000fe400000e061d */
[----:B------:R-:W-:-:S03]  /*1ab0*/  IMAD.WIDE.U32 R28, R31, R12, RZ ;  /* 0x0000000c1f1c7225 */ /* 0x000fc600078e00ff */
[----:B------:R-:W-:Y:S01]  /*1ac0*/  IADD3.X R41, PT, PT, RZ, RZ, R41, P2, P1 ;  /* 0x000000ffff297210 */ /* 0x000fe200017e2429 */
[----:B------:R-:W-:Y:S01]  /*1ad0*/  IMAD R30, R31, R11, R29 ;  /* 0x0000000b1f1e7224 */ /* 0x000fe200078e021d */
[----:B------:R-:W-:-:S03]  /*1ae0*/  IADD3 R29, P0, PT, RZ, -R28, RZ ;  /* 0x8000001cff1d7210 */ /* 0x000fc60007f1e0ff */
[----:B------:R-:W-:Y:S02]  /*1af0*/  IMAD R28, R41, R12, R30 ;  /* 0x0000000c291c7224 */ /* 0x000fe400078e021e */
[----:B------:R-:W-:-:S04]  /*1b00*/  IMAD.HI.U32 R30, R31, R29, RZ ;  /* 0x0000001d1f1e7227 */ /* 0x000fc800078e00ff */
[----:B------:R-:W-:-:S04]  /*1b10*/  IMAD.X R28, RZ, RZ, ~R28, P0 ;  /* 0x000000ffff1c7224 */ /* 0x000fc800000e0e1c */
[----:B------:R-:W-:-:S04]  /*1b20*/  IMAD.WIDE.U32 R30, P0, R31, R28, R30 ;  /* 0x0000001c1f1e7225 */ /* 0x000fc8000780001e */
[C---:B------:R-:W-:Y:S02]  /*1b30*/  IMAD R40, R41.reuse, R28, RZ ;  /* 0x0000001c29287224 */ /* 0x040fe400078e02ff */
[----:B------:R-:W-:-:S04]  /*1b40*/  IMAD.HI.U32 R31, P1, R41, R29, R30 ;  /* 0x0000001d291f7227 */ /* 0x000fc8000782001e */
[----:B------:R-:W-:Y:S01]  /*1b50*/  IMAD.HI.U32 R30, R41, R28, RZ ;  /* 0x0000001c291e7227 */ /* 0x000fe200078e00ff */
[----:B------:R-:W-:-:S04]  /*1b60*/  IADD3 R28, P2, PT, R40, R31, RZ ;  /* 0x0000001f281c7210 */ /* 0x000fc80007f5e0ff */
[----:B------:R-:W-:Y:S01]  /*1b70*/  IADD3.X R41, PT, PT, R30, R41, RZ, P0, !PT ;  /* 0x000000291e297210 */ /* 0x000fe200007fe4ff */
[----:B------:R-:W-:-:S03]  /*1b80*/  IMAD.WIDE.U32 R28, R28, -0x80000000, RZ ;  /* 0x800000001c1c7825 */ /* 0x000fc600078e00ff */
[----:B------:R-:W-:-:S05]  /*1b90*/  IADD3.X R41, PT, PT, RZ, RZ, R41, P2, P1 ;  /* 0x000000ffff297210 */ /* 0x000fca00017e2429 */
[----:B------:R-:W-:-:S04]  /*1ba0*/  IMAD.HI.U32 R28, P0, RZ, R41, R28 ;  /* 0x00000029ff1c7227 */ /* 0x000fc8000780001c */
[C---:B------:R-:W-:Y:S01]  /*1bb0*/  IMAD R31, R41.reuse, -0x80000000, RZ ;  /* 0x80000000291f7824 */ /* 0x040fe200078e02ff */
[----:B------:R-:W-:-:S04]  /*1bc0*/  LEA.HI.X R41, R41, RZ, RZ, 0x1f, P0 ;  /* 0x000000ff29297211 */ /* 0x000fc800000ffcff */
[----:B------:R-:W-:-:S05]  /*1bd0*/  IADD3 R31, P1, PT, R31, R28, RZ ;  /* 0x0000001c1f1f7210 */ /* 0x000fca0007f3e0ff */
[----:B------:R-:W-:-:S04]  /*1be0*/  IMAD.WIDE.U32 R28, R31, R12, RZ ;  /* 0x0000000c1f1c7225 */ /* 0x000fc800078e00ff */
[----:B------:R-:W-:Y:S01]  /*1bf0*/  IMAD.X R41, RZ, RZ, R41, P1 ;  /* 0x000000ffff297224 */ /* 0x000fe200008e0629 */
[----:B------:R-:W-:Y:S01]  /*1c00*/  IADD3 R43, P1, PT, RZ, -R28, RZ ;  /* 0x8000001cff2b7210 */ /* 0x000fe20007f3e0ff */
[----:B------:R-:W-:-:S03]  /*1c10*/  IMAD R31, R31, R11, R29 ;  /* 0x0000000b1f1f7224 */ /* 0x000fc600078e021d */
[-C--:B------:R-:W-:Y:S01]  /*1c20*/  ISETP.GE.U32.AND P0, PT, R43, R12.reuse, PT ;  /* 0x0000000c2b00720c */ /* 0x080fe20003f06070 */
[----:B------:R-:W-:-:S05]  /*1c30*/  IMAD R31, R41, R12, R31 ;  /* 0x0000000c291f7224 */ /* 0x000fca00078e021f */
[----:B------:R-:W-:Y:S02]  /*1c40*/  IADD3.X R30, PT, PT, ~R31, -0x80000000, RZ, P1, !PT ;  /* 0x800000001f1e7810 */ /* 0x000fe40000ffe5ff */
[----:B------:R-:W-:Y:S02]  /*1c50*/  IADD3 R29, P1, PT, -R12, R43, RZ ;  /* 0x0000002b0c1d7210 */ /* 0x000fe40007f3e1ff */
[----:B------:R-:W-:-:S03]  /*1c60*/  ISETP.GE.U32.AND.EX P0, PT, R30, R11, PT, P0 ;  /* 0x0000000b1e00720c */ /* 0x000fc60003f06100 */
[--C-:B------:R-:W-:Y:S01]  /*1c70*/  IMAD.X R28, R30, 0x1, ~R11.reuse, P1 ;  /* 0x000000011e1c7824 */ /* 0x100fe200008e0e0b */
[----:B------:R-:W-:Y:S02]  /*1c80*/  SEL R29, R29, R43, P0 ;  /* 0x0000002b1d1d7207 */ /* 0x000fe40000000000 */
[----:B------:R-:W-:Y:S02]  /*1c90*/  ISETP.NE.U32.AND P1, PT, R12, RZ, PT ;  /* 0x000000ff0c00720c */ /* 0x000fe40003f25070 */
[----:B------:R-:W-:Y:S02]  /*1ca0*/  SEL R28, R28, R30, P0 ;  /* 0x0000001e1c1c7207 */ /* 0x000fe40000000000 */
[----:B------:R-:W-:Y:S02]  /*1cb0*/  IADD3 R30, P2, PT, -R12, R29, RZ ;  /* 0x0000001d0c1e7210 */ /* 0x000fe40007f5e1ff */
[----:B------:R-:W-:Y:S02]  /*1cc0*/  ISETP.GE.U32.AND P0, PT, R29, R12, PT ;  /* 0x0000000c1d00720c */ /* 0x000fe40003f06070 */
[----:B------:R-:W-:Y:S01]  /*1cd0*/  ISETP.NE.AND.EX P1, PT, R11, RZ, PT, P1 ;  /* 0x000000ff0b00720c */ /* 0x000fe20003f25310 */
[C---:B------:R-:W-:Y:S01]  /*1ce0*/  IMAD.X R31, R28.reuse, 0x1, ~R11, P2 ;  /* 0x000000011c1f7824 */ /* 0x040fe200010e0e0b */
[----:B------:R-:W-:-:S04]  /*1cf0*/  ISETP.GE.U32.AND.EX P0, PT, R28, R11, PT, P0 ;  /* 0x0000000b1c00720c */ /* 0x000fc80003f06100 */
[----:B------:R-:W-:Y:S01]  /*1d00*/  SEL R30, R30, R29, P0 ;  /* 0x0000001d1e1e7207 */ /* 0x000fe20000000000 */
[----:B------:R-:W-:Y:S01]  /*1d10*/  IMAD.MOV.U32 R29, RZ, RZ, 0x0 ;  /* 0x00000000ff1d7424 */ /* 0x000fe200078e00ff */
[----:B------:R-:W-:Y:S01]  /*1d20*/  SEL R31, R31, R28, P0 ;  /* 0x0000001c1f1f7207 */ /* 0x000fe20000000000 */
[----:B------:R-:W-:Y:S01]  /*1d30*/  IMAD.MOV.U32 R28, RZ, RZ, R38 ;  /* 0x000000ffff1c7224 */ /* 0x000fe200078e0026 */
[----:B------:R-:W-:Y:S02]  /*1d40*/  SEL R30, R30, 0xffffffff, P1 ;  /* 0xffffffff1e1e7807 */ /* 0x000fe40000800000 */
[----:B------:R-:W-:Y:S01]  /*1d50*/  SEL R31, R31, 0xffffffff, P1 ;  /* 0xffffffff1f1f7807 */ /* 0x000fe20000800000 */
[----:B------:R-:W-:Y:S06]  /*1d60*/  RET.REL.NODEC R28 `(_Z9bbpKernelP2sJPVyyiyyy) ;  /* 0xffffffe01ca47950 */ /* 0x000fec0003c3ffff */
.L_x_17:
        /* <DEDUP_REMOVED lines=9> */
.L_x_19:


//--------------------- .nv.shared.reserved.0     --------------------------
	.section	.nv.shared.reserved.0,"aw",@nobits
	.weak		__nv_reservedSMEM_offset_0_alias
	.size		__nv_reservedSMEM_offset_0_alias, 0, 64
	.other		__nv_reservedSMEM_offset_0_alias,@"STO_CUDA_RESERVED_SHARED STV_DEFAULT"
__nv_reservedSMEM_offset_0_alias:
	.zero		0
	.zero		64


//--------------------- .nv.global                --------------------------
	.section	.nv.global,"aw",@nobits
	.align	4
.nv.global:
	.type		printOnce,@object
	.size		printOnce,(.L_1 - printOnce)
printOnce:
	.zero		4
.L_1:


//--------------------- .nv.constant0._Z14reduceSJKernelP2sJii --------------------------
	.section	.nv.constant0._Z14reduceSJKernelP2sJii,"a",@progbits
	.sectionflags	@""
	.align	4
.nv.constant0._Z14reduceSJKernelP2sJii:
	.zero		912


//--------------------- .nv.constant0._Z9bbpKernelP2sJPVyyiyyy --------------------------
	.section	.nv.constant0._Z9bbpKernelP2sJPVyyiyyy,"a",@progbits
	.sectionflags	@""
	.align	4
.nv.constant0._Z9bbpKernelP2sJPVyyiyyy:
	.zero		952


//--------------------- SYMBOLS --------------------------

	.type		.nv.reservedSmem.offset0,@object
	.size		.nv.reservedSmem.offset0,0x4
